// auto-generated by cutlass_sweep.gemm — config: {"arch": "sm_100", "cluster_m": 1, "cluster_n": 1, "dtype": "bf16", "dtype_b": "bf16", "layout": "nt", "stages": 0, "tile_k": 128, "tile_m": 128, "tile_n": 192}
#include "cutlass/cutlass.h"
#include "cutlass/gemm/collective/collective_builder.hpp"
#include "cutlass/gemm/device/gemm_universal_adapter.h"
#include "cutlass/gemm/kernel/gemm_universal.hpp"
#include "cutlass/epilogue/collective/collective_builder.hpp"

using ElemA = cutlass::bfloat16_t;
using ElemB = cutlass::bfloat16_t;
using ElemCD = cutlass::bfloat16_t;
using Acc  = float;
using TileShape    = cute::Shape<cute::_128, cute::_192, cute::_128>;
using ClusterShape = cute::Shape<cute::_1, cute::_1, cute::_1>;

using CollectiveEpilogue = typename cutlass::epilogue::collective::CollectiveBuilder<
    cutlass::arch::Sm100, cutlass::arch::OpClassTensorOp,
    TileShape, ClusterShape,
    cutlass::epilogue::collective::EpilogueTileAuto,
    Acc, Acc,
    ElemCD, cutlass::layout::RowMajor, 128 / cutlass::sizeof_bits<ElemCD>::value,
    ElemCD, cutlass::layout::RowMajor, 128 / cutlass::sizeof_bits<ElemCD>::value,
    cutlass::epilogue::collective::EpilogueScheduleAuto
  >::CollectiveOp;

using CollectiveMainloop = typename cutlass::gemm::collective::CollectiveBuilder<
    cutlass::arch::Sm100, cutlass::arch::OpClassTensorOp,
    ElemA, cutlass::layout::RowMajor, 128 / cutlass::sizeof_bits<ElemA>::value,
    ElemB, cutlass::layout::ColumnMajor, 128 / cutlass::sizeof_bits<ElemB>::value,
    Acc,
    TileShape, ClusterShape,
    cutlass::gemm::collective::StageCountAutoCarveout<static_cast<int>(sizeof(typename CollectiveEpilogue::SharedStorage))>,
    cutlass::gemm::collective::KernelScheduleAuto
  >::CollectiveOp;

using GemmKernel = cutlass::gemm::kernel::GemmUniversal<
    cute::Shape<int,int,int,int>,
    CollectiveMainloop,
    CollectiveEpilogue
>;
using Gemm = cutlass::gemm::device::GemmUniversalAdapter<GemmKernel>;

// Force the device kernel symbol into the cubin without needing a host main.
auto* _anchor = &cutlass::device_kernel<GemmKernel>;


// ===== COMPILED SASS (sm_100a) =====

	.target	sm_100a

	.elftype	@"ET_EXEC"


//--------------------- .note.nv.tkinfo           --------------------------
	.section	.note.nv.tkinfo,"",@"SHT_NOTE"
	.sectionflags	@"SHF_NOTE_NV_TKINFO"
	.tkinfo
        /*0018*/ 	.word	0x00000002
        /*0030*/ 	.string	""
        /*0030*/ 	.string	"ptxas"
        /*0030*/ 	.string	"Cuda compilation tools, release 13.0, V13.0.88"
        /*0030*/ 	.string	"Build cuda_13.0.r13.0/compiler.36424714_0"
        /*0030*/ 	.string	"-arch sm_100a -m 64 "



//--------------------- .note.nv.cuinfo           --------------------------
	.section	.note.nv.cuinfo,"",@"SHT_NOTE"
	.sectionflags	@"SHF_NOTE_NV_CUINFO"
        /*0018*/ 	.short	0x0002
        /*001a*/ 	.short	0x0064
        /*001c*/ 	.short	0x0082
	.zero		2


//--------------------- .nv.info                  --------------------------
	.section	.nv.info,"",@"SHT_CUDA_INFO"
	.align	4


	//----- nvinfo : EIATTR_REGCOUNT
	.align		4
        /*0000*/ 	.byte	0x04, 0x2f
        /*0002*/ 	.short	(.L_19 - .L_18)
	.align		4
.L_18:
        /*0004*/ 	.word	index@(_ZN7cutlass13device_kernelINS_4gemm6kernel13GemmUniversalIN4cute5tupleIJiiiiEEENS1_10collective13CollectiveMmaINS1_35MainloopSm100TmaUmmaWarpSpecializedILi2ELi2ELi2ENS5_IJNS4_1CILi1EEESB_SB_EEEEENS5_IJNSA_ILi128EEENSA_ILi192EEESE_EEENS_10bfloat16_tENS5_IJlSB_lEEESH_SI_NS4_8TiledMMAINS4_8MMA_AtomIJNS4_20SM100_MMA_F16BF16_SSISH_SH_fLi128ELi192ELNS4_4UMMA5MajorE0ELSN_0ELNSM_7ScaleInE0ELSO_0EEEEEENS4_6LayoutISC_NS5_IJNSA_ILi0EEESS_SS_EEEEENS5_IJNS4_10UnderscoreESV_SV_EEEEENS4_13SM90_TMA_LOADENS4_14ComposedLayoutINS4_7SwizzleILi3ELi4ELi3EEENS4_18smem_ptr_flag_bitsILi16EEENSR_INS5_IJNSA_ILi8EEENSA_ILi64EEEEEENS5_IJS15_SB_EEEEEEEvNS4_8identityESY_S19_vS1A_EENS_8epilogue10collective18CollectiveEpilogueINS1C_23Sm100TmaWarpSpecializedILi3ELi2ELi64ELb1ELb0EEEJSG_NS5_IJNSR_ISE_SB_EENSR_IS15_SB_EEEEESH_SI_SH_SI_NS1C_6fusion15FusionCallbacksIS1G_NS1K_17LinearCombinationISH_fSH_fLNS_15FloatRoundStyleE2EEESG_S1J_JEEENS4_5SM1004TMEM4LOAD26SM100_TMEM_LOAD_32dp32b64xESY_S19_NS4_39AutoVectorizingCopyWithAssumedAlignmentILi128EEENS4_14SM90_TMA_STOREES19_S1V_S1V_EEEvvEEEEvNT_6ParamsE)
        /*0008*/ 	.word	0x000000b9


	//----- nvinfo : EIATTR_FRAME_SIZE
	.align		4
.L_19:
        /*000c*/ 	.byte	0x04, 0x11
        /*000e*/ 	.short	(.L_21 - .L_20)
	.align		4
.L_20:
        /*0010*/ 	.word	index@($__internal_2_$__cuda_sm10x_tcgen05_guardrail_trap_unallocated_columns_being_dealloced)
        /*0014*/ 	.word	0x00000000


	//----- nvinfo : EIATTR_FRAME_SIZE
	.align		4
.L_21:
        /*0018*/ 	.byte	0x04, 0x11
        /*001a*/ 	.short	(.L_23 - .L_22)
	.align		4
.L_22:
        /*001c*/ 	.word	index@($__internal_1_$__cuda_sm10x_tcgen05_guardrail_trap_phase_invalid_during_alloc)
        /*0020*/ 	.word	0x00000000


	//----- nvinfo : EIATTR_FRAME_SIZE
	.align		4
.L_23:
        /*0024*/ 	.byte	0x04, 0x11
        /*0026*/ 	.short	(.L_25 - .L_24)
	.align		4
.L_24:
        /*0028*/ 	.word	index@($__internal_0_$__cuda_sm10x_tcgen05_guardrail_trap_col_being_dealloced_not_returned_by_alloc)
        /*002c*/ 	.word	0x00000000


	//----- nvinfo : EIATTR_FRAME_SIZE
	.align		4
.L_25:
        /*0030*/ 	.byte	0x04, 0x11
        /*0032*/ 	.short	(.L_27 - .L_26)
	.align		4
.L_26:
        /*0034*/ 	.word	index@(_ZN7cutlass13device_kernelINS_4gemm6kernel13GemmUniversalIN4cute5tupleIJiiiiEEENS1_10collective13CollectiveMmaINS1_35MainloopSm100TmaUmmaWarpSpecializedILi2ELi2ELi2ENS5_IJNS4_1CILi1EEESB_SB_EEEEENS5_IJNSA_ILi128EEENSA_ILi192EEESE_EEENS_10bfloat16_tENS5_IJlSB_lEEESH_SI_NS4_8TiledMMAINS4_8MMA_AtomIJNS4_20SM100_MMA_F16BF16_SSISH_SH_fLi128ELi192ELNS4_4UMMA5MajorE0ELSN_0ELNSM_7ScaleInE0ELSO_0EEEEEENS4_6LayoutISC_NS5_IJNSA_ILi0EEESS_SS_EEEEENS5_IJNS4_10UnderscoreESV_SV_EEEEENS4_13SM90_TMA_LOADENS4_14ComposedLayoutINS4_7SwizzleILi3ELi4ELi3EEENS4_18smem_ptr_flag_bitsILi16EEENSR_INS5_IJNSA_ILi8EEENSA_ILi64EEEEEENS5_IJS15_SB_EEEEEEEvNS4_8identityESY_S19_vS1A_EENS_8epilogue10collective18CollectiveEpilogueINS1C_23Sm100TmaWarpSpecializedILi3ELi2ELi64ELb1ELb0EEEJSG_NS5_IJNSR_ISE_SB_EENSR_IS15_SB_EEEEESH_SI_SH_SI_NS1C_6fusion15FusionCallbacksIS1G_NS1K_17LinearCombinationISH_fSH_fLNS_15FloatRoundStyleE2EEESG_S1J_JEEENS4_5SM1004TMEM4LOAD26SM100_TMEM_LOAD_32dp32b64xESY_S19_NS4_39AutoVectorizingCopyWithAssumedAlignmentILi128EEENS4_14SM90_TMA_STOREES19_S1V_S1V_EEEvvEEEEvNT_6ParamsE)
        /*0038*/ 	.word	0x00000000


	//----- nvinfo : EIATTR_MIN_STACK_SIZE
	.align		4
.L_27:
        /*003c*/ 	.byte	0x04, 0x12
        /*003e*/ 	.short	(.L_29 - .L_28)
	.align		4
.L_28:
        /*0040*/ 	.word	index@(_ZN7cutlass13device_kernelINS_4gemm6kernel13GemmUniversalIN4cute5tupleIJiiiiEEENS1_10collective13CollectiveMmaINS1_35MainloopSm100TmaUmmaWarpSpecializedILi2ELi2ELi2ENS5_IJNS4_1CILi1EEESB_SB_EEEEENS5_IJNSA_ILi128EEENSA_ILi192EEESE_EEENS_10bfloat16_tENS5_IJlSB_lEEESH_SI_NS4_8TiledMMAINS4_8MMA_AtomIJNS4_20SM100_MMA_F16BF16_SSISH_SH_fLi128ELi192ELNS4_4UMMA5MajorE0ELSN_0ELNSM_7ScaleInE0ELSO_0EEEEEENS4_6LayoutISC_NS5_IJNSA_ILi0EEESS_SS_EEEEENS5_IJNS4_10UnderscoreESV_SV_EEEEENS4_13SM90_TMA_LOADENS4_14ComposedLayoutINS4_7SwizzleILi3ELi4ELi3EEENS4_18smem_ptr_flag_bitsILi16EEENSR_INS5_IJNSA_ILi8EEENSA_ILi64EEEEEENS5_IJS15_SB_EEEEEEEvNS4_8identityESY_S19_vS1A_EENS_8epilogue10collective18CollectiveEpilogueINS1C_23Sm100TmaWarpSpecializedILi3ELi2ELi64ELb1ELb0EEEJSG_NS5_IJNSR_ISE_SB_EENSR_IS15_SB_EEEEESH_SI_SH_SI_NS1C_6fusion15FusionCallbacksIS1G_NS1K_17LinearCombinationISH_fSH_fLNS_15FloatRoundStyleE2EEESG_S1J_JEEENS4_5SM1004TMEM4LOAD26SM100_TMEM_LOAD_32dp32b64xESY_S19_NS4_39AutoVectorizingCopyWithAssumedAlignmentILi128EEENS4_14SM90_TMA_STOREES19_S1V_S1V_EEEvvEEEEvNT_6ParamsE)
        /*0044*/ 	.word	0x00000000
.L_29:


//--------------------- .nv.compat                --------------------------
	.section	.nv.compat,"",@"SHT_CUDA_COMPAT_INFO"
	.align	4
        /*0000*/ 	.byte	0x02, 0x09, 0x01, 0x00, 0x02, 0x02, 0x02, 0x00, 0x02, 0x05, 0x05, 0x00, 0x03, 0x07, 0x01, 0x01
        /*0010*/ 	.byte	0x02, 0x03, 0x01, 0x00, 0x02, 0x06, 0x01, 0x00, 0x04, 0x0b, 0x08, 0x00, 0x09, 0x00, 0x00, 0x00
        /*0020*/ 	.byte	0x00, 0x00, 0x00, 0x00


//--------------------- .nv.info._ZN7cutlass13device_kernelINS_4gemm6kernel13GemmUniversalIN4cute5tupleIJiiiiEEENS1_10collective13CollectiveMmaINS1_35MainloopSm100TmaUmmaWarpSpecializedILi2ELi2ELi2ENS5_IJNS4_1CILi1EEESB_SB_EEEEENS5_IJNSA_ILi128EEENSA_ILi192EEESE_EEENS_10bfloat16_tENS5_IJlSB_lEEESH_SI_NS4_8TiledMMAINS4_8MMA_AtomIJNS4_20SM100_MMA_F16BF16_SSISH_SH_fLi128ELi192ELNS4_4UMMA5MajorE0ELSN_0ELNSM_7ScaleInE0ELSO_0EEEEEENS4_6LayoutISC_NS5_IJNSA_ILi0EEESS_SS_EEEEENS5_IJNS4_10UnderscoreESV_SV_EEEEENS4_13SM90_TMA_LOADENS4_14ComposedLayoutINS4_7SwizzleILi3ELi4ELi3EEENS4_18smem_ptr_flag_bitsILi16EEENSR_INS5_IJNSA_ILi8EEENSA_ILi64EEEEEENS5_IJS15_SB_EEEEEEEvNS4_8identityESY_S19_vS1A_EENS_8epilogue10collective18CollectiveEpilogueINS1C_23Sm100TmaWarpSpecializedILi3ELi2ELi64ELb1ELb0EEEJSG_NS5_IJNSR_ISE_SB_EENSR_IS15_SB_EEEEESH_SI_SH_SI_NS1C_6fusion15FusionCallbacksIS1G_NS1K_17LinearCombinationISH_fSH_fLNS_15FloatRoundStyleE2EEESG_S1J_JEEENS4_5SM1004TMEM4LOAD26SM100_TMEM_LOAD_32dp32b64xESY_S19_NS4_39AutoVectorizingCopyWithAssumedAlignmentILi128EEENS4_14SM90_TMA_STOREES19_S1V_S1V_EEEvvEEEEvNT_6ParamsE --------------------------
	.section	.nv.info._ZN7cutlass13device_kernelINS_4gemm6kernel13GemmUniversalIN4cute5tupleIJiiiiEEENS1_10collective13CollectiveMmaINS1_35MainloopSm100TmaUmmaWarpSpecializedILi2ELi2ELi2ENS5_IJNS4_1CILi1EEESB_SB_EEEEENS5_IJNSA_ILi128EEENSA_ILi192EEESE_EEENS_10bfloat16_tENS5_IJlSB_lEEESH_SI_NS4_8TiledMMAINS4_8MMA_AtomIJNS4_20SM100_MMA_F16BF16_SSISH_SH_fLi128ELi192ELNS4_4UMMA5MajorE0ELSN_0ELNSM_7ScaleInE0ELSO_0EEEEEENS4_6LayoutISC_NS5_IJNSA_ILi0EEESS_SS_EEEEENS5_IJNS4_10UnderscoreESV_SV_EEEEENS4_13SM90_TMA_LOADENS4_14ComposedLayoutINS4_7SwizzleILi3ELi4ELi3EEENS4_18smem_ptr_flag_bitsILi16EEENSR_INS5_IJNSA_ILi8EEENSA_ILi64EEEEEENS5_IJS15_SB_EEEEEEEvNS4_8identityESY_S19_vS1A_EENS_8epilogue10collective18CollectiveEpilogueINS1C_23Sm100TmaWarpSpecializedILi3ELi2ELi64ELb1ELb0EEEJSG_NS5_IJNSR_ISE_SB_EENSR_IS15_SB_EEEEESH_SI_SH_SI_NS1C_6fusion15FusionCallbacksIS1G_NS1K_17LinearCombinationISH_fSH_fLNS_15FloatRoundStyleE2EEESG_S1J_JEEENS4_5SM1004TMEM4LOAD26SM100_TMEM_LOAD_32dp32b64xESY_S19_NS4_39AutoVectorizingCopyWithAssumedAlignmentILi128EEENS4_14SM90_TMA_STOREES19_S1V_S1V_EEEvvEEEEvNT_6ParamsE,"",@"SHT_CUDA_INFO"
	.sectionflags	@""
	.align	4


	//----- nvinfo : EIATTR_CUDA_API_VERSION
	.align		4
        /*0000*/ 	.byte	0x04, 0x37
        /*0002*/ 	.short	(.L_31 - .L_30)
.L_30:
        /*0004*/ 	.word	0x00000082


	//----- nvinfo : EIATTR_KPARAM_INFO
	.align		4
.L_31:
        /*0008*/ 	.byte	0x04, 0x17
        /*000a*/ 	.short	(.L_33 - .L_32)
.L_32:
        /*000c*/ 	.word	0x00000000
        /*0010*/ 	.short	0x0000
        /*0012*/ 	.short	0x0000
        /*0014*/ 	.byte	0x00, 0xf0, 0x01, 0x20


	//----- nvinfo : EIATTR_AT_ENTRY_FRAGMENTS
	.align		4
.L_33:
        /*0018*/ 	.byte	0x04, 0x4f
        /*001a*/ 	.short	(.L_35 - .L_34)


	//   ....[0]....
.L_34:
        /*001c*/ 	.word	0x00000006


	//----- nvinfo : EIATTR_RESERVED_SMEM_USED
	.align		4
.L_35:
        /*0020*/ 	.byte	0x01, 0x41
	.zero		2


	//----- nvinfo : EIATTR_SPARSE_MMA_MASK
	.align		4
        /*0024*/ 	.byte	0x03, 0x50
        /*0026*/ 	.short	0x0000


	//----- nvinfo : EIATTR_TCGEN05_1CTA_USED
	.align		4
        /*0028*/ 	.byte	0x01, 0x51
	.zero		2


	//----- nvinfo : EIATTR_MAXREG_COUNT
	.align		4
        /*002c*/ 	.byte	0x03, 0x1b
        /*002e*/ 	.short	0x00ff


	//----- nvinfo : EIATTR_NUM_BARRIERS
	.align		4
        /*0030*/ 	.byte	0x02, 0x4c
        /*0032*/ 	.byte	0x07
	.zero		1


	//----- nvinfo : EIATTR_EXTERNS
	.align		4
        /*0034*/ 	.byte	0x04, 0x0f
        /*0036*/ 	.short	(.L_37 - .L_36)


	//   ....[0]....
	.align		4
.L_36:
        /*0038*/ 	.word	index@(__assertfail)


	//----- nvinfo : EIATTR_MERCURY_ISA_VERSION
	.align		4
.L_37:
        /*003c*/ 	.byte	0x03, 0x5f
        /*003e*/ 	.short	0x0101


	//----- nvinfo : EIATTR_INT_WARP_WIDE_INSTR_OFFSETS
	.align		4
        /*0040*/ 	.byte	0x04, 0x31
        /*0042*/ 	.short	(.L_39 - .L_38)


	//   ....[0]....
.L_38:
        /*0044*/ 	.word	0x00001eb0


	//   ....[1]....
        /*0048*/ 	.word	0x00003880


	//   ....[2]....
        /*004c*/ 	.word	0x000038a0


	//   ....[3]....
        /*0050*/ 	.word	0x000038d0


	//   ....[4]....
        /*0054*/ 	.word	0x00004200


	//   ....[5]....
        /*0058*/ 	.word	0x00004270


	//   ....[6]....
        /*005c*/ 	.word	0x00004370


	//   ....[7]....
        /*0060*/ 	.word	0x00004400


	//   ....[8]....
        /*0064*/ 	.word	0x000045e0


	//   ....[9]....
        /*0068*/ 	.word	0x00004740


	//----- nvinfo : EIATTR_COOP_GROUP_MASK_REGIDS
	.align		4
.L_39:
        /*006c*/ 	.byte	0x04, 0x29
        /*006e*/ 	.short	(.L_41 - .L_40)


	//   ....[0]....
.L_40:
        /*0070*/ 	.word	0xffffffff


	//   ....[1]....
        /*0074*/ 	.word	0xffffffff


	//   ....[2]....
        /*0078*/ 	.word	0xffffffff


	//   ....[3]....
        /*007c*/ 	.word	0xffffffff


	//   ....[4]....
        /*0080*/ 	.word	0xffffffff


	//   ....[5]....
        /*0084*/ 	.word	0xffffffff


	//   ....[6]....
        /*0088*/ 	.word	0xffffffff


	//   ....[7]....
        /*008c*/ 	.word	0xffffffff


	//   ....[8]....
        /*0090*/ 	.word	0xffffffff


	//   ....[9]....
        /*0094*/ 	.word	0xffffffff


	//   ....[10]....
        /*0098*/ 	.word	0xffffffff


	//   ....[11]....
        /*009c*/ 	.word	0xffffffff


	//   ....[12]....
        /*00a0*/ 	.word	0xffffffff


	//----- nvinfo : EIATTR_COOP_GROUP_INSTR_OFFSETS
	.align		4
.L_41:
        /*00a4*/ 	.byte	0x04, 0x28
        /*00a6*/ 	.short	(.L_43 - .L_42)


	//   ....[0]....
.L_42:
        /*00a8*/ 	.word	0x00000090


	//   ....[1]....
        /*00ac*/ 	.word	0x000004d0


	//   ....[2]....
        /*00b0*/ 	.word	0x00000600


	//   ....[3]....
        /*00b4*/ 	.word	0x00000780


	//   ....[4]....
        /*00b8*/ 	.word	0x00000880


	//   ....[5]....
        /*00bc*/ 	.word	0x000009f0


	//   ....[6]....
        /*00c0*/ 	.word	0x00000b50


	//   ....[7]....
        /*00c4*/ 	.word	0x00001d90


	//   ....[8]....
        /*00c8*/ 	.word	0x00002a50


	//   ....[9]....
        /*00cc*/ 	.word	0x00002c60


	//   ....[10]....
        /*00d0*/ 	.word	0x00002c90


	//   ....[11]....
        /*00d4*/ 	.word	0x00003760


	//   ....[12]....
        /*00d8*/ 	.word	0x00003990


	//----- nvinfo : EIATTR_VRC_CTA_INIT_COUNT
	.align		4
.L_43:
        /*00dc*/ 	.byte	0x02, 0x4a
        /*00de*/ 	.byte	0x80
	.zero		1


	//----- nvinfo : EIATTR_SYSCALL_OFFSETS
	.align		4
        /*00e0*/ 	.byte	0x04, 0x46
        /*00e2*/ 	.short	(.L_45 - .L_44)


	//   ....[0]....
.L_44:
        /*00e4*/ 	.word	0x000051d0


	//   ....[1]....
        /*00e8*/ 	.word	0x000052c0


	//   ....[2]....
        /*00ec*/ 	.word	0x00005c40


	//   ....[3]....
        /*00f0*/ 	.word	0x000070a0


	//   ....[4]....
        /*00f4*/ 	.word	0x000084d0


	//----- nvinfo : EIATTR_MBARRIER_INSTR_OFFSETS
	.align		4
.L_45:
        /*00f8*/ 	.byte	0x04, 0x39
        /*00fa*/ 	.short	(.L_47 - .L_46)


	//   ....[0]....
.L_46:
        /*00fc*/ 	.word	0x000005b0
        /*0100*/ 	.word	0x000000ff
        /*0104*/ 	.word	0x00000000
        /*0108*/ 	.short	0x0100
        /*010a*/ 	.byte	0x05
	.zero		1


	//   ....[1]....
        /*010c*/ 	.word	0x000005c0
        /*0110*/ 	.word	0x000000ff
        /*0114*/ 	.word	0x00000010
        /*0118*/ 	.short	0x0100
        /*011a*/ 	.byte	0x05
	.zero		1


	//   ....[2]....
        /*011c*/ 	.word	0x000005d0
        /*0120*/ 	.word	0x000000ff
        /*0124*/ 	.word	0x00000008
        /*0128*/ 	.short	0x0100
        /*012a*/ 	.byte	0x05
	.zero		1


	//   ....[3]....
        /*012c*/ 	.word	0x000005e0
        /*0130*/ 	.word	0x000000ff
        /*0134*/ 	.word	0x00000018
        /*0138*/ 	.short	0x0100
        /*013a*/ 	.byte	0x05
	.zero		1


	//   ....[4]....
        /*013c*/ 	.word	0x00000710
        /*0140*/ 	.word	0x000000ff
        /*0144*/ 	.word	0x00000020
        /*0148*/ 	.short	0x0100
        /*014a*/ 	.byte	0x07
	.zero		1


	//   ....[5]....
        /*014c*/ 	.word	0x00000720
        /*0150*/ 	.word	0x000000ff
        /*0154*/ 	.word	0x00000038
        /*0158*/ 	.short	0x0100
        /*015a*/ 	.byte	0x07
	.zero		1


	//   ....[6]....
        /*015c*/ 	.word	0x00000730
        /*0160*/ 	.word	0x000000ff
        /*0164*/ 	.word	0x00000028
        /*0168*/ 	.short	0x0100
        /*016a*/ 	.byte	0x07
	.zero		1


	//   ....[7]....
        /*016c*/ 	.word	0x00000740
        /*0170*/ 	.word	0x000000ff
        /*0174*/ 	.word	0x00000040
        /*0178*/ 	.short	0x0100
        /*017a*/ 	.byte	0x07
	.zero		1


	//   ....[8]....
        /*017c*/ 	.word	0x00000750
        /*0180*/ 	.word	0x000000ff
        /*0184*/ 	.word	0x00000030
        /*0188*/ 	.short	0x0100
        /*018a*/ 	.byte	0x07
	.zero		1


	//   ....[9]....
        /*018c*/ 	.word	0x00000760
        /*0190*/ 	.word	0x000000ff
        /*0194*/ 	.word	0x00000048
        /*0198*/ 	.short	0x0100
        /*019a*/ 	.byte	0x07
	.zero		1


	//   ....[10]....
        /*019c*/ 	.word	0x00000850
        /*01a0*/ 	.word	0x000000ff
        /*01a4*/ 	.word	0x00000050
        /*01a8*/ 	.short	0x0100
        /*01aa*/ 	.byte	0x05
	.zero		1


	//   ....[11]....
        /*01ac*/ 	.word	0x00000860
        /*01b0*/ 	.word	0x000000ff
        /*01b4*/ 	.word	0x00000058
        /*01b8*/ 	.short	0x0100
        /*01ba*/ 	.byte	0x05
	.zero		1


	//   ....[12]....
        /*01bc*/ 	.word	0x000009a0
        /*01c0*/ 	.word	0x000000ff
        /*01c4*/ 	.word	0x00000060
        /*01c8*/ 	.short	0x0100
        /*01ca*/ 	.byte	0x05
	.zero		1


	//   ....[13]....
        /*01cc*/ 	.word	0x000009b0
        /*01d0*/ 	.word	0x000000ff
        /*01d4*/ 	.word	0x00000070
        /*01d8*/ 	.short	0x0100
        /*01da*/ 	.byte	0x05
	.zero		1


	//   ....[14]....
        /*01dc*/ 	.word	0x000009c0
        /*01e0*/ 	.word	0x000000ff
        /*01e4*/ 	.word	0x00000068
        /*01e8*/ 	.short	0x0100
        /*01ea*/ 	.byte	0x05
	.zero		1


	//   ....[15]....
        /*01ec*/ 	.word	0x000009d0
        /*01f0*/ 	.word	0x000000ff
        /*01f4*/ 	.word	0x00000078
        /*01f8*/ 	.short	0x0100
        /*01fa*/ 	.byte	0x05
	.zero		1


	//   ....[16]....
        /*01fc*/ 	.word	0x00000b00
        /*0200*/ 	.word	0x000000ff
        /*0204*/ 	.word	0x00000080
        /*0208*/ 	.short	0x0100
        /*020a*/ 	.byte	0x07
	.zero		1


	//   ....[17]....
        /*020c*/ 	.word	0x00000b10
        /*0210*/ 	.word	0x000000ff
        /*0214*/ 	.word	0x00000090
        /*0218*/ 	.short	0x0100
        /*021a*/ 	.byte	0x07
	.zero		1


	//   ....[18]....
        /*021c*/ 	.word	0x00000b20
        /*0220*/ 	.word	0x000000ff
        /*0224*/ 	.word	0x00000088
        /*0228*/ 	.short	0x0100
        /*022a*/ 	.byte	0x07
	.zero		1


	//   ....[19]....
        /*022c*/ 	.word	0x00000b30
        /*0230*/ 	.word	0x000000ff
        /*0234*/ 	.word	0x00000098
        /*0238*/ 	.short	0x0100
        /*023a*/ 	.byte	0x07
	.zero		1


	//   ....[20]....
        /*023c*/ 	.word	0x00000c20
        /*0240*/ 	.word	0x000000ff
        /*0244*/ 	.word	0x000000a0
        /*0248*/ 	.short	0x0100
        /*024a*/ 	.byte	0x05
	.zero		1


	//   ....[21]....
        /*024c*/ 	.word	0x00000c30
        /*0250*/ 	.word	0x000000ff
        /*0254*/ 	.word	0x000000b0
        /*0258*/ 	.short	0x0100
        /*025a*/ 	.byte	0x05
	.zero		1


	//   ....[22]....
        /*025c*/ 	.word	0x00000c40
        /*0260*/ 	.word	0x000000ff
        /*0264*/ 	.word	0x000000a8
        /*0268*/ 	.short	0x0100
        /*026a*/ 	.byte	0x05
	.zero		1


	//   ....[23]....
        /*026c*/ 	.word	0x00000c50
        /*0270*/ 	.word	0x000000ff
        /*0274*/ 	.word	0x000000b8
        /*0278*/ 	.short	0x0100
        /*027a*/ 	.byte	0x05
	.zero		1


	//   ....[24]....
        /*027c*/ 	.word	0x00001530
        /*0280*/ 	.word	0x00000003
        /*0284*/ 	.word	0x000000b0
        /*0288*/ 	.short	0x010a
        /*028a*/ 	.byte	0xff
	.zero		1


	//   ....[25]....
        /*028c*/ 	.word	0x00001560
        /*0290*/ 	.word	0x00000003
        /*0294*/ 	.word	0x000000a0
        /*0298*/ 	.short	0x0101
        /*029a*/ 	.byte	0xff
	.zero		1


	//   ....[26]....
        /*029c*/ 	.word	0x00001630
        /*02a0*/ 	.word	0x000000ff
        /*02a4*/ 	.word	0x00000010
        /*02a8*/ 	.short	0x010a
        /*02aa*/ 	.byte	0x05
	.zero		1


	//   ....[27]....
        /*02ac*/ 	.word	0x000016d0
        /*02b0*/ 	.word	0x000000ff
        /*02b4*/ 	.word	0x00000010
        /*02b8*/ 	.short	0x010a
        /*02ba*/ 	.byte	0x21
	.zero		1


	//   ....[28]....
        /*02bc*/ 	.word	0x00001820
        /*02c0*/ 	.word	0x000000ff
        /*02c4*/ 	.word	0x00000010
        /*02c8*/ 	.short	0x010a
        /*02ca*/ 	.byte	0x08
	.zero		1


	//   ....[29]....
        /*02cc*/ 	.word	0x000019f0
        /*02d0*/ 	.word	0x000000ff
        /*02d4*/ 	.word	0x00000058
        /*02d8*/ 	.short	0x0101
        /*02da*/ 	.byte	0x04
	.zero		1


	//   ....[30]....
        /*02dc*/ 	.word	0x00001a10
        /*02e0*/ 	.word	0x000000ff
        /*02e4*/ 	.word	0x00000010
        /*02e8*/ 	.short	0x010a
        /*02ea*/ 	.byte	0x05
	.zero		1


	//   ....[31]....
        /*02ec*/ 	.word	0x00001a90
        /*02f0*/ 	.word	0x000000ff
        /*02f4*/ 	.word	0x00000010
        /*02f8*/ 	.short	0x010a
        /*02fa*/ 	.byte	0x21
	.zero		1


	//   ....[32]....
        /*02fc*/ 	.word	0x00001bf0
        /*0300*/ 	.word	0x000000ff
        /*0304*/ 	.word	0x00000010
        /*0308*/ 	.short	0x010a
        /*030a*/ 	.byte	0x08
	.zero		1


	//   ....[33]....
        /*030c*/ 	.word	0x00001dc0
        /*0310*/ 	.word	0x00000002
        /*0314*/ 	.word	0x00000060
        /*0318*/ 	.short	0x010a
        /*031a*/ 	.byte	0xff
	.zero		1


	//   ....[34]....
        /*031c*/ 	.word	0x00001e80
        /*0320*/ 	.word	0x00000002
        /*0324*/ 	.word	0x00000000
        /*0328*/ 	.short	0x0101
        /*032a*/ 	.byte	0xff
	.zero		1


	//   ....[35]....
        /*032c*/ 	.word	0x000023e0
        /*0330*/ 	.word	0x000000ff
        /*0334*/ 	.word	0x00000000
        /*0338*/ 	.short	0x010a
        /*033a*/ 	.byte	0x04
	.zero		1


	//   ....[36]....
        /*033c*/ 	.word	0x00002480
        /*0340*/ 	.word	0x00000000
        /*0344*/ 	.word	0x00000000
        /*0348*/ 	.short	0x010a
        /*034a*/ 	.byte	0xff
	.zero		1


	//   ....[37]....
        /*034c*/ 	.word	0x000025a0
        /*0350*/ 	.word	0x00000000
        /*0354*/ 	.word	0x000000a0
        /*0358*/ 	.short	0x010a
        /*035a*/ 	.byte	0xff
	.zero		1


	//   ....[38]....
        /*035c*/ 	.word	0x00002600
        /*0360*/ 	.word	0x00000004
        /*0364*/ 	.word	0x00000000
        /*0368*/ 	.short	0x0101
        /*036a*/ 	.byte	0xff
	.zero		1


	//   ....[39]....
        /*036c*/ 	.word	0x00002620
        /*0370*/ 	.word	0x000000ff
        /*0374*/ 	.word	0x00000070
        /*0378*/ 	.short	0x010a
        /*037a*/ 	.byte	0x05
	.zero		1


	//   ....[40]....
        /*037c*/ 	.word	0x00002740
        /*0380*/ 	.word	0x00000000
        /*0384*/ 	.word	0x00000060
        /*0388*/ 	.short	0x010a
        /*038a*/ 	.byte	0xff
	.zero		1


	//   ....[41]....
        /*038c*/ 	.word	0x00002850
        /*0390*/ 	.word	0x00000000
        /*0394*/ 	.word	0x00000000
        /*0398*/ 	.short	0x0101
        /*039a*/ 	.byte	0xff
	.zero		1


	//   ....[42]....
        /*039c*/ 	.word	0x000028e0
        /*03a0*/ 	.word	0x000000ff
        /*03a4*/ 	.word	0x00000070
        /*03a8*/ 	.short	0x0106
        /*03aa*/ 	.byte	0x05
	.zero		1


	//   ....[43]....
        /*03ac*/ 	.word	0x00002900
        /*03b0*/ 	.word	0x000000ff
        /*03b4*/ 	.word	0x00000070
        /*03b8*/ 	.short	0x010a
        /*03ba*/ 	.byte	0x05
	.zero		1


	//   ....[44]....
        /*03bc*/ 	.word	0x00002990
        /*03c0*/ 	.word	0x000000ff
        /*03c4*/ 	.word	0x00000070
        /*03c8*/ 	.short	0x0106
        /*03ca*/ 	.byte	0x04
	.zero		1


	//   ....[45]....
        /*03cc*/ 	.word	0x000029d0
        /*03d0*/ 	.word	0x00000000
        /*03d4*/ 	.word	0x00000070
        /*03d8*/ 	.short	0x010a
        /*03da*/ 	.byte	0xff
	.zero		1


	//   ....[46]....
        /*03dc*/ 	.word	0x00002f90
        /*03e0*/ 	.word	0x00000000
        /*03e4*/ 	.word	0x00000060
        /*03e8*/ 	.short	0x010a
        /*03ea*/ 	.byte	0xff
	.zero		1


	//   ....[47]....
        /*03ec*/ 	.word	0x000030a0
        /*03f0*/ 	.word	0x00000003
        /*03f4*/ 	.word	0x00000000
        /*03f8*/ 	.short	0x0101
        /*03fa*/ 	.byte	0xff
	.zero		1


	//   ....[48]....
        /*03fc*/ 	.word	0x000030b0
        /*0400*/ 	.word	0x000000ff
        /*0404*/ 	.word	0x00000000
        /*0408*/ 	.short	0x010a
        /*040a*/ 	.byte	0x05
	.zero		1


	//   ....[49]....
        /*040c*/ 	.word	0x000030d0
        /*0410*/ 	.word	0x000000ff
        /*0414*/ 	.word	0x00000090
        /*0418*/ 	.short	0x010a
        /*041a*/ 	.byte	0x0e
	.zero		1


	//   ....[50]....
        /*041c*/ 	.word	0x000031a0
        /*0420*/ 	.word	0x000000ff
        /*0424*/ 	.word	0x00000000
        /*0428*/ 	.short	0x010a
        /*042a*/ 	.byte	0x13
	.zero		1


	//   ....[51]....
        /*042c*/ 	.word	0x000032d0
        /*0430*/ 	.word	0x000000ff
        /*0434*/ 	.word	0x00000000
        /*0438*/ 	.short	0x010a
        /*043a*/ 	.byte	0x24
	.zero		1


	//   ....[52]....
        /*043c*/ 	.word	0x000036b0
        /*0440*/ 	.word	0x000000ff
        /*0444*/ 	.word	0x00000000
        /*0448*/ 	.short	0x010a
        /*044a*/ 	.byte	0x05
	.zero		1


	//   ....[53]....
        /*044c*/ 	.word	0x00003740
        /*0450*/ 	.word	0x000000ff
        /*0454*/ 	.word	0x00000000
        /*0458*/ 	.short	0x010a
        /*045a*/ 	.byte	0x06
	.zero		1


	//   ....[54]....
        /*045c*/ 	.word	0x00003bb0
        /*0460*/ 	.word	0x00000000
        /*0464*/ 	.word	0x00000060
        /*0468*/ 	.short	0x010a
        /*046a*/ 	.byte	0xff
	.zero		1


	//   ....[55]....
        /*046c*/ 	.word	0x00003c70
        /*0470*/ 	.word	0x00000000
        /*0474*/ 	.word	0x00000000
        /*0478*/ 	.short	0x0101
        /*047a*/ 	.byte	0xff
	.zero		1


	//   ....[56]....
        /*047c*/ 	.word	0x00003f90
        /*0480*/ 	.word	0x000000ff
        /*0484*/ 	.word	0x00000058
        /*0488*/ 	.short	0x010a
        /*048a*/ 	.byte	0x07
	.zero		1


	//   ....[57]....
        /*048c*/ 	.word	0x00004180
        /*0490*/ 	.word	0x000000ff
        /*0494*/ 	.word	0x00000038
        /*0498*/ 	.short	0x010a
        /*049a*/ 	.byte	0x07
	.zero		1


	//   ....[58]....
        /*049c*/ 	.word	0x00004310
        /*04a0*/ 	.word	0x000000ff
        /*04a4*/ 	.word	0x00000020
        /*04a8*/ 	.short	0x010b
        /*04aa*/ 	.byte	0x07
	.zero		1


	//   ....[59]....
        /*04ac*/ 	.word	0x00004320
        /*04b0*/ 	.word	0x000000ff
        /*04b4*/ 	.word	0x00000000
        /*04b8*/ 	.short	0x0101
        /*04ba*/ 	.byte	0x08
	.zero		1


	//   ....[60]....
        /*04bc*/ 	.word	0x00004330
        /*04c0*/ 	.word	0x000000ff
        /*04c4*/ 	.word	0x00000040
        /*04c8*/ 	.short	0x010a
        /*04ca*/ 	.byte	0x07
	.zero		1


	//   ....[61]....
        /*04cc*/ 	.word	0x000044d0
        /*04d0*/ 	.word	0x000000ff
        /*04d4*/ 	.word	0x00000028
        /*04d8*/ 	.short	0x010b
        /*04da*/ 	.byte	0x07
	.zero		1


	//   ....[62]....
        /*04dc*/ 	.word	0x00004540
        /*04e0*/ 	.word	0x000000ff
        /*04e4*/ 	.word	0x00000000
        /*04e8*/ 	.short	0x0101
        /*04ea*/ 	.byte	0x08
	.zero		1


	//   ....[63]....
        /*04ec*/ 	.word	0x00004570
        /*04f0*/ 	.word	0x000000ff
        /*04f4*/ 	.word	0x00000048
        /*04f8*/ 	.short	0x010a
        /*04fa*/ 	.byte	0x07
	.zero		1


	//   ....[64]....
        /*04fc*/ 	.word	0x00004780
        /*0500*/ 	.word	0x000000ff
        /*0504*/ 	.word	0x00000030
        /*0508*/ 	.short	0x010b
        /*050a*/ 	.byte	0x07
	.zero		1


	//   ....[65]....
        /*050c*/ 	.word	0x000047a0
        /*0510*/ 	.word	0x000000ff
        /*0514*/ 	.word	0x00000000
        /*0518*/ 	.short	0x0101
        /*051a*/ 	.byte	0x0d
	.zero		1


	//   ....[66]....
        /*051c*/ 	.word	0x000047d0
        /*0520*/ 	.word	0x000000ff
        /*0524*/ 	.word	0x00000038
        /*0528*/ 	.short	0x010a
        /*052a*/ 	.byte	0x07
	.zero		1


	//   ....[67]....
        /*052c*/ 	.word	0x000047f0
        /*0530*/ 	.word	0x000000ff
        /*0534*/ 	.word	0x00000040
        /*0538*/ 	.short	0x010a
        /*053a*/ 	.byte	0x07
	.zero		1


	//   ....[68]....
        /*053c*/ 	.word	0x00004830
        /*0540*/ 	.word	0x00000000
        /*0544*/ 	.word	0x00000048
        /*0548*/ 	.short	0x010a
        /*054a*/ 	.byte	0xff
	.zero		1


	//   ....[69]....
        /*054c*/ 	.word	0x00004b90
        /*0550*/ 	.word	0x00000000
        /*0554*/ 	.word	0x00000060
        /*0558*/ 	.short	0x010a
        /*055a*/ 	.byte	0xff
	.zero		1


	//   ....[70]....
        /*055c*/ 	.word	0x00004ca0
        /*0560*/ 	.word	0x00000000
        /*0564*/ 	.word	0x00000000
        /*0568*/ 	.short	0x0101
        /*056a*/ 	.byte	0xff
	.zero		1


	//   ....[71]....
        /*056c*/ 	.word	0x00005750
        /*0570*/ 	.word	0x000000ff
        /*0574*/ 	.word	0x00000020
        /*0578*/ 	.short	0x010a
        /*057a*/ 	.byte	0x30
	.zero		1


	//   ....[72]....
        /*057c*/ 	.word	0x00005830
        /*0580*/ 	.word	0x0000006c
        /*0584*/ 	.word	0x00000080
        /*0588*/ 	.short	0x010a
        /*058a*/ 	.byte	0xff
	.zero		1


	//   ....[73]....
        /*058c*/ 	.word	0x000059f0
        /*0590*/ 	.word	0x000000ff
        /*0594*/ 	.word	0x00000020
        /*0598*/ 	.short	0x010a
        /*059a*/ 	.byte	0x30
	.zero		1


	//   ....[74]....
        /*059c*/ 	.word	0x00005b20
        /*05a0*/ 	.word	0x0000006c
        /*05a4*/ 	.word	0x00000080
        /*05a8*/ 	.short	0x010a
        /*05aa*/ 	.byte	0xff
	.zero		1


	//   ....[75]....
        /*05ac*/ 	.word	0x00006d40
        /*05b0*/ 	.word	0x00000000
        /*05b4*/ 	.word	0x00000000
        /*05b8*/ 	.short	0x0101
        /*05ba*/ 	.byte	0xff
	.zero		1


	//   ....[76]....
        /*05bc*/ 	.word	0x00006d50
        /*05c0*/ 	.word	0x00000003
        /*05c4*/ 	.word	0x00000020
        /*05c8*/ 	.short	0x010a
        /*05ca*/ 	.byte	0xff
	.zero		1


	//   ....[77]....
        /*05cc*/ 	.word	0x00006e30
        /*05d0*/ 	.word	0x00000003
        /*05d4*/ 	.word	0x00000020
        /*05d8*/ 	.short	0x010a
        /*05da*/ 	.byte	0xff
	.zero		1


	//   ....[78]....
        /*05dc*/ 	.word	0x00008180
        /*05e0*/ 	.word	0x00000000
        /*05e4*/ 	.word	0x00000000
        /*05e8*/ 	.short	0x0101
        /*05ea*/ 	.byte	0xff
	.zero		1


	//   ....[79]....
        /*05ec*/ 	.word	0x00008190
        /*05f0*/ 	.word	0x00000004
        /*05f4*/ 	.word	0x00000020
        /*05f8*/ 	.short	0x010a
        /*05fa*/ 	.byte	0xff
	.zero		1


	//   ....[80]....
        /*05fc*/ 	.word	0x00008270
        /*0600*/ 	.word	0x00000004
        /*0604*/ 	.word	0x00000020
        /*0608*/ 	.short	0x010a
        /*060a*/ 	.byte	0xff
	.zero		1


	//   ....[81]....
        /*060c*/ 	.word	0x00008650
        /*0610*/ 	.word	0x000000ff
        /*0614*/ 	.word	0x00000000
        /*0618*/ 	.short	0x0101
        /*061a*/ 	.byte	0x05
	.zero		1


	//   ....[82]....
        /*061c*/ 	.word	0x00009600
        /*0620*/ 	.word	0x00000000
        /*0624*/ 	.word	0x00000000
        /*0628*/ 	.short	0x0101
        /*062a*/ 	.byte	0xff
	.zero		1


	//   ....[83]....
        /*062c*/ 	.word	0x00009870
        /*0630*/ 	.word	0x000000ff
        /*0634*/ 	.word	0x00000000
        /*0638*/ 	.short	0x0101
        /*063a*/ 	.byte	0x04
	.zero		1


	//   ....[84]....
        /*063c*/ 	.word	0x00009890
        /*0640*/ 	.word	0x00000003
        /*0644*/ 	.word	0x000000b0
        /*0648*/ 	.short	0x010a
        /*064a*/ 	.byte	0xff
	.zero		1


	//   ....[85]....
        /*064c*/ 	.word	0x000098f0
        /*0650*/ 	.word	0x00000002
        /*0654*/ 	.word	0x00000010
        /*0658*/ 	.short	0x010a
        /*065a*/ 	.byte	0xff
	.zero		1


	//   ....[86]....
        /*065c*/ 	.word	0x00009950
        /*0660*/ 	.word	0x00000002
        /*0664*/ 	.word	0x00000010
        /*0668*/ 	.short	0x010a
        /*066a*/ 	.byte	0xff
	.zero		1


	//   ....[87]....
        /*066c*/ 	.word	0x000099a0
        /*0670*/ 	.word	0x00000002
        /*0674*/ 	.word	0x00000060
        /*0678*/ 	.short	0x010a
        /*067a*/ 	.byte	0xff
	.zero		1


	//   ....[88]....
        /*067c*/ 	.word	0x00009a00
        /*0680*/ 	.word	0x00000000
        /*0684*/ 	.word	0x00000000
        /*0688*/ 	.short	0x010a
        /*068a*/ 	.byte	0xff
	.zero		1


	//   ....[89]....
        /*068c*/ 	.word	0x00009a50
        /*0690*/ 	.word	0x00000000
        /*0694*/ 	.word	0x000000a0
        /*0698*/ 	.short	0x010a
        /*069a*/ 	.byte	0xff
	.zero		1


	//   ....[90]....
        /*069c*/ 	.word	0x00009ab0
        /*06a0*/ 	.word	0x00000000
        /*06a4*/ 	.word	0x00000070
        /*06a8*/ 	.short	0x010a
        /*06aa*/ 	.byte	0xff
	.zero		1


	//   ....[91]....
        /*06ac*/ 	.word	0x00009b00
        /*06b0*/ 	.word	0x00000000
        /*06b4*/ 	.word	0x00000060
        /*06b8*/ 	.short	0x010a
        /*06ba*/ 	.byte	0xff
	.zero		1


	//   ....[92]....
        /*06bc*/ 	.word	0x00009b60
        /*06c0*/ 	.word	0x00000000
        /*06c4*/ 	.word	0x00000070
        /*06c8*/ 	.short	0x010a
        /*06ca*/ 	.byte	0xff
	.zero		1


	//   ....[93]....
        /*06cc*/ 	.word	0x00009bb0
        /*06d0*/ 	.word	0x00000000
        /*06d4*/ 	.word	0x00000060
        /*06d8*/ 	.short	0x010a
        /*06da*/ 	.byte	0xff
	.zero		1


	//   ....[94]....
        /*06dc*/ 	.word	0x00009c10
        /*06e0*/ 	.word	0x00000003
        /*06e4*/ 	.word	0x00000090
        /*06e8*/ 	.short	0x010a
        /*06ea*/ 	.byte	0xff
	.zero		1


	//   ....[95]....
        /*06ec*/ 	.word	0x00009c70
        /*06f0*/ 	.word	0x00000000
        /*06f4*/ 	.word	0x00000000
        /*06f8*/ 	.short	0x010a
        /*06fa*/ 	.byte	0xff
	.zero		1


	//   ....[96]....
        /*06fc*/ 	.word	0x00009cd0
        /*0700*/ 	.word	0x00000000
        /*0704*/ 	.word	0x00000000
        /*0708*/ 	.short	0x010a
        /*070a*/ 	.byte	0xff
	.zero		1


	//   ....[97]....
        /*070c*/ 	.word	0x00009d30
        /*0710*/ 	.word	0x00000000
        /*0714*/ 	.word	0x00000000
        /*0718*/ 	.short	0x010a
        /*071a*/ 	.byte	0xff
	.zero		1


	//   ....[98]....
        /*071c*/ 	.word	0x00009d80
        /*0720*/ 	.word	0x00000000
        /*0724*/ 	.word	0x00000060
        /*0728*/ 	.short	0x010a
        /*072a*/ 	.byte	0xff
	.zero		1


	//   ....[99]....
        /*072c*/ 	.word	0x00009de0
        /*0730*/ 	.word	0x00000000
        /*0734*/ 	.word	0x00000058
        /*0738*/ 	.short	0x010a
        /*073a*/ 	.byte	0xff
	.zero		1


	//   ....[100]....
        /*073c*/ 	.word	0x00009e40
        /*0740*/ 	.word	0x00000003
        /*0744*/ 	.word	0x00000038
        /*0748*/ 	.short	0x010a
        /*074a*/ 	.byte	0xff
	.zero		1


	//   ....[101]....
        /*074c*/ 	.word	0x00009ea0
        /*0750*/ 	.word	0x00000003
        /*0754*/ 	.word	0x00000040
        /*0758*/ 	.short	0x010a
        /*075a*/ 	.byte	0xff
	.zero		1


	//   ....[102]....
        /*075c*/ 	.word	0x00009f00
        /*0760*/ 	.word	0x00000003
        /*0764*/ 	.word	0x00000048
        /*0768*/ 	.short	0x010a
        /*076a*/ 	.byte	0xff
	.zero		1


	//   ....[103]....
        /*076c*/ 	.word	0x00009f60
        /*0770*/ 	.word	0x00000000
        /*0774*/ 	.word	0x00000038
        /*0778*/ 	.short	0x010a
        /*077a*/ 	.byte	0xff
	.zero		1


	//   ....[104]....
        /*077c*/ 	.word	0x00009fc0
        /*0780*/ 	.word	0x00000000
        /*0784*/ 	.word	0x00000040
        /*0788*/ 	.short	0x010a
        /*078a*/ 	.byte	0xff
	.zero		1


	//   ....[105]....
        /*078c*/ 	.word	0x0000a010
        /*0790*/ 	.word	0x00000000
        /*0794*/ 	.word	0x00000060
        /*0798*/ 	.short	0x010a
        /*079a*/ 	.byte	0xff
	.zero		1


	//   ....[106]....
        /*079c*/ 	.word	0x0000a070
        /*07a0*/ 	.word	0x00000000
        /*07a4*/ 	.word	0x00000020
        /*07a8*/ 	.short	0x010a
        /*07aa*/ 	.byte	0xff
	.zero		1


	//   ....[107]....
        /*07ac*/ 	.word	0x0000a0c0
        /*07b0*/ 	.word	0x0000006c
        /*07b4*/ 	.word	0x00000080
        /*07b8*/ 	.short	0x010a
        /*07ba*/ 	.byte	0xff
	.zero		1


	//   ....[108]....
        /*07bc*/ 	.word	0x0000a110
        /*07c0*/ 	.word	0x00000003
        /*07c4*/ 	.word	0x00000020
        /*07c8*/ 	.short	0x010a
        /*07ca*/ 	.byte	0xff
	.zero		1


	//   ....[109]....
        /*07cc*/ 	.word	0x0000a160
        /*07d0*/ 	.word	0x00000004
        /*07d4*/ 	.word	0x00000020
        /*07d8*/ 	.short	0x010a
        /*07da*/ 	.byte	0xff
	.zero		1


	//----- nvinfo : EIATTR_NUM_MBARRIERS
	.align		4
.L_47:
        /*07dc*/ 	.byte	0x03, 0x38
        /*07de*/ 	.short	0x0018


	//----- nvinfo : EIATTR_EXIT_INSTR_OFFSETS
	.align		4
        /*07e0*/ 	.byte	0x04, 0x1c
        /*07e2*/ 	.short	(.L_49 - .L_48)


	//   ....[0]....
.L_48:
        /*07e4*/ 	.word	0x000024b0


	//   ....[1]....
        /*07e8*/ 	.word	0x000029a0


	//   ....[2]....
        /*07ec*/ 	.word	0x00002a00


	//   ....[3]....
        /*07f0*/ 	.word	0x000039a0


	//   ....[4]....
        /*07f4*/ 	.word	0x00004860


	//   ....[5]....
        /*07f8*/ 	.word	0x000048a0


	//   ....[6]....
        /*07fc*/ 	.word	0x00009760


	//   ....[7]....
        /*0800*/ 	.word	0x000097e0


	//   ....[8]....
        /*0804*/ 	.word	0x00009810


	//   ....[9]....
        /*0808*/ 	.word	0x00009880


	//----- nvinfo : EIATTR_MAX_THREADS
	.align		4
.L_49:
        /*080c*/ 	.byte	0x04, 0x05
        /*080e*/ 	.short	(.L_51 - .L_50)
.L_50:
        /*0810*/ 	.word	0x00000100
        /*0814*/ 	.word	0x00000001
        /*0818*/ 	.word	0x00000001


	//----- nvinfo : EIATTR_CRS_STACK_SIZE
	.align		4
.L_51:
        /*081c*/ 	.byte	0x04, 0x1e
        /*081e*/ 	.short	(.L_53 - .L_52)
.L_52:
        /*0820*/ 	.word	0x00000000


	//----- nvinfo : EIATTR_CBANK_PARAM_SIZE
	.align		4
.L_53:
        /*0824*/ 	.byte	0x03, 0x19
        /*0826*/ 	.short	0x0800


	//----- nvinfo : EIATTR_PARAM_CBANK
	.align		4
        /*0828*/ 	.byte	0x04, 0x0a
        /*082a*/ 	.short	(.L_55 - .L_54)
	.align		4
.L_54:
        /*082c*/ 	.word	index@(.nv.constant0._ZN7cutlass13device_kernelINS_4gemm6kernel13GemmUniversalIN4cute5tupleIJiiiiEEENS1_10collective13CollectiveMmaINS1_35MainloopSm100TmaUmmaWarpSpecializedILi2ELi2ELi2ENS5_IJNS4_1CILi1EEESB_SB_EEEEENS5_IJNSA_ILi128EEENSA_ILi192EEESE_EEENS_10bfloat16_tENS5_IJlSB_lEEESH_SI_NS4_8TiledMMAINS4_8MMA_AtomIJNS4_20SM100_MMA_F16BF16_SSISH_SH_fLi128ELi192ELNS4_4UMMA5MajorE0ELSN_0ELNSM_7ScaleInE0ELSO_0EEEEEENS4_6LayoutISC_NS5_IJNSA_ILi0EEESS_SS_EEEEENS5_IJNS4_10UnderscoreESV_SV_EEEEENS4_13SM90_TMA_LOADENS4_14ComposedLayoutINS4_7SwizzleILi3ELi4ELi3EEENS4_18smem_ptr_flag_bitsILi16EEENSR_INS5_IJNSA_ILi8EEENSA_ILi64EEEEEENS5_IJS15_SB_EEEEEEEvNS4_8identityESY_S19_vS1A_EENS_8epilogue10collective18CollectiveEpilogueINS1C_23Sm100TmaWarpSpecializedILi3ELi2ELi64ELb1ELb0EEEJSG_NS5_IJNSR_ISE_SB_EENSR_IS15_SB_EEEEESH_SI_SH_SI_NS1C_6fusion15FusionCallbacksIS1G_NS1K_17LinearCombinationISH_fSH_fLNS_15FloatRoundStyleE2EEESG_S1J_JEEENS4_5SM1004TMEM4LOAD26SM100_TMEM_LOAD_32dp32b64xESY_S19_NS4_39AutoVectorizingCopyWithAssumedAlignmentILi128EEENS4_14SM90_TMA_STOREES19_S1V_S1V_EEEvvEEEEvNT_6ParamsE)
        /*0830*/ 	.short	0x0380
        /*0832*/ 	.short	0x0800


	//----- nvinfo : EIATTR_SW_WAR
	.align		4
.L_55:
        /*0834*/ 	.byte	0x04, 0x36
        /*0836*/ 	.short	(.L_57 - .L_56)
.L_56:
        /*0838*/ 	.word	0x00000008
.L_57:


//--------------------- .nv.callgraph             --------------------------
	.section	.nv.callgraph,"",@"SHT_CUDA_CALLGRAPH"
	.align	4
	.sectionentsize	8
	.align		4
        /*0000*/ 	.word	0x00000000
	.align		4
        /*0004*/ 	.word	0xffffffff
	.align		4
        /*0008*/ 	.word	index@(_ZN7cutlass13device_kernelINS_4gemm6kernel13GemmUniversalIN4cute5tupleIJiiiiEEENS1_10collective13CollectiveMmaINS1_35MainloopSm100TmaUmmaWarpSpecializedILi2ELi2ELi2ENS5_IJNS4_1CILi1EEESB_SB_EEEEENS5_IJNSA_ILi128EEENSA_ILi192EEESE_EEENS_10bfloat16_tENS5_IJlSB_lEEESH_SI_NS4_8TiledMMAINS4_8MMA_AtomIJNS4_20SM100_MMA_F16BF16_SSISH_SH_fLi128ELi192ELNS4_4UMMA5MajorE0ELSN_0ELNSM_7ScaleInE0ELSO_0EEEEEENS4_6LayoutISC_NS5_IJNSA_ILi0EEESS_SS_EEEEENS5_IJNS4_10UnderscoreESV_SV_EEEEENS4_13SM90_TMA_LOADENS4_14ComposedLayoutINS4_7SwizzleILi3ELi4ELi3EEENS4_18smem_ptr_flag_bitsILi16EEENSR_INS5_IJNSA_ILi8EEENSA_ILi64EEEEEENS5_IJS15_SB_EEEEEEEvNS4_8identityESY_S19_vS1A_EENS_8epilogue10collective18CollectiveEpilogueINS1C_23Sm100TmaWarpSpecializedILi3ELi2ELi64ELb1ELb0EEEJSG_NS5_IJNSR_ISE_SB_EENSR_IS15_SB_EEEEESH_SI_SH_SI_NS1C_6fusion15FusionCallbacksIS1G_NS1K_17LinearCombinationISH_fSH_fLNS_15FloatRoundStyleE2EEESG_S1J_JEEENS4_5SM1004TMEM4LOAD26SM100_TMEM_LOAD_32dp32b64xESY_S19_NS4_39AutoVectorizingCopyWithAssumedAlignmentILi128EEENS4_14SM90_TMA_STOREES19_S1V_S1V_EEEvvEEEEvNT_6ParamsE)
	.align		4
        /*000c*/ 	.word	index@(__assertfail)
	.align		4
        /*0010*/ 	.word	0x00000000
	.align		4
        /*0014*/ 	.word	0xfffffffe
	.align		4
        /*0018*/ 	.word	0x00000000
	.align		4
        /*001c*/ 	.word	0xfffffffd
	.align		4
        /*0020*/ 	.word	0x00000000
	.align		4
        /*0024*/ 	.word	0xfffffffc


//--------------------- .nv.constant4             --------------------------
	.section	.nv.constant4,"a",@progbits
	.align	8
	.align		8
.nv.constant4:
        /*0000*/ 	.dword	__assertfail
	.align		8
        /*0008*/ 	.dword	__unnamed_1
	.align		8
        /*0010*/ 	.dword	__unnamed_2
	.align		8
        /*0018*/ 	.dword	_ZN39_INTERNAL_cd6aabc8_4_k_cu_ec244c2c_60304cuda3std3__45__cpo5beginE
	.align		8
        /*0020*/ 	.dword	_ZN39_INTERNAL_cd6aabc8_4_k_cu_ec244c2c_60304cuda3std3__45__cpo3endE
	.align		8
        /*0028*/ 	.dword	_ZN39_INTERNAL_cd6aabc8_4_k_cu_ec244c2c_60304cuda3std3__45__cpo6cbeginE
	.align		8
        /*0030*/ 	.dword	_ZN39_INTERNAL_cd6aabc8_4_k_cu_ec244c2c_60304cuda3std3__45__cpo4cendE
	.align		8
        /*0038*/ 	.dword	_ZN39_INTERNAL_cd6aabc8_4_k_cu_ec244c2c_60304cuda3std3__441_GLOBAL__N__cd6aabc8_4_k_cu_ec244c2c_60306ignoreE
	.align		8
        /*0040*/ 	.dword	_ZN39_INTERNAL_cd6aabc8_4_k_cu_ec244c2c_60304cuda3std3__419piecewise_constructE
	.align		8
        /*0048*/ 	.dword	_ZN39_INTERNAL_cd6aabc8_4_k_cu_ec244c2c_60304cuda3std3__48in_placeE
	.align		8
        /*0050*/ 	.dword	_ZN39_INTERNAL_cd6aabc8_4_k_cu_ec244c2c_60304cuda3std6ranges3__45__cpo4swapE
	.align		8
        /*0058*/ 	.dword	_ZN39_INTERNAL_cd6aabc8_4_k_cu_ec244c2c_60304cuda3std6ranges3__45__cpo9iter_moveE
	.align		8
        /*0060*/ 	.dword	_ZN39_INTERNAL_cd6aabc8_4_k_cu_ec244c2c_60304cute7productE
	.align		8
        /*0068*/ 	.dword	_ZN39_INTERNAL_cd6aabc8_4_k_cu_ec244c2c_60304cute1_E
	.align		8
        /*0070*/ 	.dword	$str$25
	.align		8
        /*0078*/ 	.dword	$str$26
	.align		8
        /*0080*/ 	.dword	$str$27
	.align		8
        /*0088*/ 	.dword	$str$28


//--------------------- .text._ZN7cutlass13device_kernelINS_4gemm6kernel13GemmUniversalIN4cute5tupleIJiiiiEEENS1_10collective13CollectiveMmaINS1_35MainloopSm100TmaUmmaWarpSpecializedILi2ELi2ELi2ENS5_IJNS4_1CILi1EEESB_SB_EEEEENS5_IJNSA_ILi128EEENSA_ILi192EEESE_EEENS_10bfloat16_tENS5_IJlSB_lEEESH_SI_NS4_8TiledMMAINS4_8MMA_AtomIJNS4_20SM100_MMA_F16BF16_SSISH_SH_fLi128ELi192ELNS4_4UMMA5MajorE0ELSN_0ELNSM_7ScaleInE0ELSO_0EEEEEENS4_6LayoutISC_NS5_IJNSA_ILi0EEESS_SS_EEEEENS5_IJNS4_10UnderscoreESV_SV_EEEEENS4_13SM90_TMA_LOADENS4_14ComposedLayoutINS4_7SwizzleILi3ELi4ELi3EEENS4_18smem_ptr_flag_bitsILi16EEENSR_INS5_IJNSA_ILi8EEENSA_ILi64EEEEEENS5_IJS15_SB_EEEEEEEvNS4_8identityESY_S19_vS1A_EENS_8epilogue10collective18CollectiveEpilogueINS1C_23Sm100TmaWarpSpecializedILi3ELi2ELi64ELb1ELb0EEEJSG_NS5_IJNSR_ISE_SB_EENSR_IS15_SB_EEEEESH_SI_SH_SI_NS1C_6fusion15FusionCallbacksIS1G_NS1K_17LinearCombinationISH_fSH_fLNS_15FloatRoundStyleE2EEESG_S1J_JEEENS4_5SM1004TMEM4LOAD26SM100_TMEM_LOAD_32dp32b64xESY_S19_NS4_39AutoVectorizingCopyWithAssumedAlignmentILi128EEENS4_14SM90_TMA_STOREES19_S1V_S1V_EEEvvEEEEvNT_6ParamsE --------------------------
	.section	.text._ZN7cutlass13device_kernelINS_4gemm6kernel13GemmUniversalIN4cute5tupleIJiiiiEEENS1_10collective13CollectiveMmaINS1_35MainloopSm100TmaUmmaWarpSpecializedILi2ELi2ELi2ENS5_IJNS4_1CILi1EEESB_SB_EEEEENS5_IJNSA_ILi128EEENSA_ILi192EEESE_EEENS_10bfloat16_tENS5_IJlSB_lEEESH_SI_NS4_8TiledMMAINS4_8MMA_AtomIJNS4_20SM100_MMA_F16BF16_SSISH_SH_fLi128ELi192ELNS4_4UMMA5MajorE0ELSN_0ELNSM_7ScaleInE0ELSO_0EEEEEENS4_6LayoutISC_NS5_IJNSA_ILi0EEESS_SS_EEEEENS5_IJNS4_10UnderscoreESV_SV_EEEEENS4_13SM90_TMA_LOADENS4_14ComposedLayoutINS4_7SwizzleILi3ELi4ELi3EEENS4_18smem_ptr_flag_bitsILi16EEENSR_INS5_IJNSA_ILi8EEENSA_ILi64EEEEEENS5_IJS15_SB_EEEEEEEvNS4_8identityESY_S19_vS1A_EENS_8epilogue10collective18CollectiveEpilogueINS1C_23Sm100TmaWarpSpecializedILi3ELi2ELi64ELb1ELb0EEEJSG_NS5_IJNSR_ISE_SB_EENSR_IS15_SB_EEEEESH_SI_SH_SI_NS1C_6fusion15FusionCallbacksIS1G_NS1K_17LinearCombinationISH_fSH_fLNS_15FloatRoundStyleE2EEESG_S1J_JEEENS4_5SM1004TMEM4LOAD26SM100_TMEM_LOAD_32dp32b64xESY_S19_NS4_39AutoVectorizingCopyWithAssumedAlignmentILi128EEENS4_14SM90_TMA_STOREES19_S1V_S1V_EEEvvEEEEvNT_6ParamsE,"ax",@progbits
	.align	128
.text._ZN7cutlass13device_kernelINS_4gemm6kernel13GemmUniversalIN4cute5tupleIJiiiiEEENS1_10collective13CollectiveMmaINS1_35MainloopSm100TmaUmmaWarpSpecializedILi2ELi2ELi2ENS5_IJNS4_1CILi1EEESB_SB_EEEEENS5_IJNSA_ILi128EEENSA_ILi192EEESE_EEENS_10bfloat16_tENS5_IJlSB_lEEESH_SI_NS4_8TiledMMAINS4_8MMA_AtomIJNS4_20SM100_MMA_F16BF16_SSISH_SH_fLi128ELi192ELNS4_4UMMA5MajorE0ELSN_0ELNSM_7ScaleInE0ELSO_0EEEEEENS4_6LayoutISC_NS5_IJNSA_ILi0EEESS_SS_EEEEENS5_IJNS4_10UnderscoreESV_SV_EEEEENS4_13SM90_TMA_LOADENS4_14ComposedLayoutINS4_7SwizzleILi3ELi4ELi3EEENS4_18smem_ptr_flag_bitsILi16EEENSR_INS5_IJNSA_ILi8EEENSA_ILi64EEEEEENS5_IJS15_SB_EEEEEEEvNS4_8identityESY_S19_vS1A_EENS_8epilogue10collective18CollectiveEpilogueINS1C_23Sm100TmaWarpSpecializedILi3ELi2ELi64ELb1ELb0EEEJSG_NS5_IJNSR_ISE_SB_EENSR_IS15_SB_EEEEESH_SI_SH_SI_NS1C_6fusion15FusionCallbacksIS1G_NS1K_17LinearCombinationISH_fSH_fLNS_15FloatRoundStyleE2EEESG_S1J_JEEENS4_5SM1004TMEM4LOAD26SM100_TMEM_LOAD_32dp32b64xESY_S19_NS4_39AutoVectorizingCopyWithAssumedAlignmentILi128EEENS4_14SM90_TMA_STOREES19_S1V_S1V_EEEvvEEEEvNT_6ParamsE:
        .type           _ZN7cutlass13device_kernelINS_4gemm6kernel13GemmUniversalIN4cute5tupleIJiiiiEEENS1_10collective13CollectiveMmaINS1_35MainloopSm100TmaUmmaWarpSpecializedILi2ELi2ELi2ENS5_IJNS4_1CILi1EEESB_SB_EEEEENS5_IJNSA_ILi128EEENSA_ILi192EEESE_EEENS_10bfloat16_tENS5_IJlSB_lEEESH_SI_NS4_8TiledMMAINS4_8MMA_AtomIJNS4_20SM100_MMA_F16BF16_SSISH_SH_fLi128ELi192ELNS4_4UMMA5MajorE0ELSN_0ELNSM_7ScaleInE0ELSO_0EEEEEENS4_6LayoutISC_NS5_IJNSA_ILi0EEESS_SS_EEEEENS5_IJNS4_10UnderscoreESV_SV_EEEEENS4_13SM90_TMA_LOADENS4_14ComposedLayoutINS4_7SwizzleILi3ELi4ELi3EEENS4_18smem_ptr_flag_bitsILi16EEENSR_INS5_IJNSA_ILi8EEENSA_ILi64EEEEEENS5_IJS15_SB_EEEEEEEvNS4_8identityESY_S19_vS1A_EENS_8epilogue10collective18CollectiveEpilogueINS1C_23Sm100TmaWarpSpecializedILi3ELi2ELi64ELb1ELb0EEEJSG_NS5_IJNSR_ISE_SB_EENSR_IS15_SB_EEEEESH_SI_SH_SI_NS1C_6fusion15FusionCallbacksIS1G_NS1K_17LinearCombinationISH_fSH_fLNS_15FloatRoundStyleE2EEESG_S1J_JEEENS4_5SM1004TMEM4LOAD26SM100_TMEM_LOAD_32dp32b64xESY_S19_NS4_39AutoVectorizingCopyWithAssumedAlignmentILi128EEENS4_14SM90_TMA_STOREES19_S1V_S1V_EEEvvEEEEvNT_6ParamsE,@function
        .size           _ZN7cutlass13device_kernelINS_4gemm6kernel13GemmUniversalIN4cute5tupleIJiiiiEEENS1_10collective13CollectiveMmaINS1_35MainloopSm100TmaUmmaWarpSpecializedILi2ELi2ELi2ENS5_IJNS4_1CILi1EEESB_SB_EEEEENS5_IJNSA_ILi128EEENSA_ILi192EEESE_EEENS_10bfloat16_tENS5_IJlSB_lEEESH_SI_NS4_8TiledMMAINS4_8MMA_AtomIJNS4_20SM100_MMA_F16BF16_SSISH_SH_fLi128ELi192ELNS4_4UMMA5MajorE0ELSN_0ELNSM_7ScaleInE0ELSO_0EEEEEENS4_6LayoutISC_NS5_IJNSA_ILi0EEESS_SS_EEEEENS5_IJNS4_10UnderscoreESV_SV_EEEEENS4_13SM90_TMA_LOADENS4_14ComposedLayoutINS4_7SwizzleILi3ELi4ELi3EEENS4_18smem_ptr_flag_bitsILi16EEENSR_INS5_IJNSA_ILi8EEENSA_ILi64EEEEEENS5_IJS15_SB_EEEEEEEvNS4_8identityESY_S19_vS1A_EENS_8epilogue10collective18CollectiveEpilogueINS1C_23Sm100TmaWarpSpecializedILi3ELi2ELi64ELb1ELb0EEEJSG_NS5_IJNSR_ISE_SB_EENSR_IS15_SB_EEEEESH_SI_SH_SI_NS1C_6fusion15FusionCallbacksIS1G_NS1K_17LinearCombinationISH_fSH_fLNS_15FloatRoundStyleE2EEESG_S1J_JEEENS4_5SM1004TMEM4LOAD26SM100_TMEM_LOAD_32dp32b64xESY_S19_NS4_39AutoVectorizingCopyWithAssumedAlignmentILi128EEENS4_14SM90_TMA_STOREES19_S1V_S1V_EEEvvEEEEvNT_6ParamsE,(.L_x_151 - _ZN7cutlass13device_kernelINS_4gemm6kernel13GemmUniversalIN4cute5tupleIJiiiiEEENS1_10collective13CollectiveMmaINS1_35MainloopSm100TmaUmmaWarpSpecializedILi2ELi2ELi2ENS5_IJNS4_1CILi1EEESB_SB_EEEEENS5_IJNSA_ILi128EEENSA_ILi192EEESE_EEENS_10bfloat16_tENS5_IJlSB_lEEESH_SI_NS4_8TiledMMAINS4_8MMA_AtomIJNS4_20SM100_MMA_F16BF16_SSISH_SH_fLi128ELi192ELNS4_4UMMA5MajorE0ELSN_0ELNSM_7ScaleInE0ELSO_0EEEEEENS4_6LayoutISC_NS5_IJNSA_ILi0EEESS_SS_EEEEENS5_IJNS4_10UnderscoreESV_SV_EEEEENS4_13SM90_TMA_LOADENS4_14ComposedLayoutINS4_7SwizzleILi3ELi4ELi3EEENS4_18smem_ptr_flag_bitsILi16EEENSR_INS5_IJNSA_ILi8EEENSA_ILi64EEEEEENS5_IJS15_SB_EEEEEEEvNS4_8identityESY_S19_vS1A_EENS_8epilogue10collective18CollectiveEpilogueINS1C_23Sm100TmaWarpSpecializedILi3ELi2ELi64ELb1ELb0EEEJSG_NS5_IJNSR_ISE_SB_EENSR_IS15_SB_EEEEESH_SI_SH_SI_NS1C_6fusion15FusionCallbacksIS1G_NS1K_17LinearCombinationISH_fSH_fLNS_15FloatRoundStyleE2EEESG_S1J_JEEENS4_5SM1004TMEM4LOAD26SM100_TMEM_LOAD_32dp32b64xESY_S19_NS4_39AutoVectorizingCopyWithAssumedAlignmentILi128EEENS4_14SM90_TMA_STOREES19_S1V_S1V_EEEvvEEEEvNT_6ParamsE)
        .other          _ZN7cutlass13device_kernelINS_4gemm6kernel13GemmUniversalIN4cute5tupleIJiiiiEEENS1_10collective13CollectiveMmaINS1_35MainloopSm100TmaUmmaWarpSpecializedILi2ELi2ELi2ENS5_IJNS4_1CILi1EEESB_SB_EEEEENS5_IJNSA_ILi128EEENSA_ILi192EEESE_EEENS_10bfloat16_tENS5_IJlSB_lEEESH_SI_NS4_8TiledMMAINS4_8MMA_AtomIJNS4_20SM100_MMA_F16BF16_SSISH_SH_fLi128ELi192ELNS4_4UMMA5MajorE0ELSN_0ELNSM_7ScaleInE0ELSO_0EEEEEENS4_6LayoutISC_NS5_IJNSA_ILi0EEESS_SS_EEEEENS5_IJNS4_10UnderscoreESV_SV_EEEEENS4_13SM90_TMA_LOADENS4_14ComposedLayoutINS4_7SwizzleILi3ELi4ELi3EEENS4_18smem_ptr_flag_bitsILi16EEENSR_INS5_IJNSA_ILi8EEENSA_ILi64EEEEEENS5_IJS15_SB_EEEEEEEvNS4_8identityESY_S19_vS1A_EENS_8epilogue10collective18CollectiveEpilogueINS1C_23Sm100TmaWarpSpecializedILi3ELi2ELi64ELb1ELb0EEEJSG_NS5_IJNSR_ISE_SB_EENSR_IS15_SB_EEEEESH_SI_SH_SI_NS1C_6fusion15FusionCallbacksIS1G_NS1K_17LinearCombinationISH_fSH_fLNS_15FloatRoundStyleE2EEESG_S1J_JEEENS4_5SM1004TMEM4LOAD26SM100_TMEM_LOAD_32dp32b64xESY_S19_NS4_39AutoVectorizingCopyWithAssumedAlignmentILi128EEENS4_14SM90_TMA_STOREES19_S1V_S1V_EEEvvEEEEvNT_6ParamsE,@"STO_CUDA_ENTRY STV_DEFAULT"
_ZN7cutlass13device_kernelINS_4gemm6kernel13GemmUniversalIN4cute5tupleIJiiiiEEENS1_10collective13CollectiveMmaINS1_35MainloopSm100TmaUmmaWarpSpecializedILi2ELi2ELi2ENS5_IJNS4_1CILi1EEESB_SB_EEEEENS5_IJNSA_ILi128EEENSA_ILi192EEESE_EEENS_10bfloat16_tENS5_IJlSB_lEEESH_SI_NS4_8TiledMMAINS4_8MMA_AtomIJNS4_20SM100_MMA_F16BF16_SSISH_SH_fLi128ELi192ELNS4_4UMMA5MajorE0ELSN_0ELNSM_7ScaleInE0ELSO_0EEEEEENS4_6LayoutISC_NS5_IJNSA_ILi0EEESS_SS_EEEEENS5_IJNS4_10UnderscoreESV_SV_EEEEENS4_13SM90_TMA_LOADENS4_14ComposedLayoutINS4_7SwizzleILi3ELi4ELi3EEENS4_18smem_ptr_flag_bitsILi16EEENSR_INS5_IJNSA_ILi8EEENSA_ILi64EEEEEENS5_IJS15_SB_EEEEEEEvNS4_8identityESY_S19_vS1A_EENS_8epilogue10collective18CollectiveEpilogueINS1C_23Sm100TmaWarpSpecializedILi3ELi2ELi64ELb1ELb0EEEJSG_NS5_IJNSR_ISE_SB_EENSR_IS15_SB_EEEEESH_SI_SH_SI_NS1C_6fusion15FusionCallbacksIS1G_NS1K_17LinearCombinationISH_fSH_fLNS_15FloatRoundStyleE2EEESG_S1J_JEEENS4_5SM1004TMEM4LOAD26SM100_TMEM_LOAD_32dp32b64xESY_S19_NS4_39AutoVectorizingCopyWithAssumedAlignmentILi128EEENS4_14SM90_TMA_STOREES19_S1V_S1V_EEEvvEEEEvNT_6ParamsE:
[----:B------:R-:W1:Y:S01]  /*0000*/  LDC R1, c[0x0][0x37c] ;  /* 0x0000df00ff017b82 */ /* 0x000e620000000800 */
[----:B------:R-:W2:Y:S01]  /*0010*/  S2R R170, SR_TID.X ;  /* 0x0000000000aa7919 */ /* 0x000ea20000002100 */
[----:B------:R-:W3:Y:S01]  /*0020*/  LDCU.64 UR4, c[0x0][0x890] ;  /* 0x00011200ff0477ac */ /* 0x000ee20008000a00 */
[----:B------:R-:W-:Y:S02]  /*0030*/  PRMT R155, RZ, 0x7610, R155 ;  /* 0x00007610ff9b7816 */ /* 0x000fe4000000009b */
[----:B------:R-:W-:Y:S01]  /*0040*/  ELECT P5, URZ, PT ;  /* 0x0000000000ff782f */ /* 0x000fe200038a0000 */
[----:B------:R-:W4:Y:S01]  /*0050*/  LDCU.64 UR46, c[0x0][0x358] ;  /* 0x00006b00ff2e77ac */ /* 0x000f220008000a00 */
[----:B---3--:R-:W-:-:S04]  /*0060*/  UISETP.NE.U32.AND UP0, UPT, UR4, URZ, UPT ;  /* 0x000000ff0400728c */ /* 0x008fc8000bf05070 */
[----:B------:R-:W-:Y:S01]  /*0070*/  UISETP.NE.AND.EX UP0, UPT, UR5, URZ, UPT, UP0 ;  /* 0x000000ff0500728c */ /* 0x000fe2000bf05300 */
[----:B--2---:R-:W-:-:S05]  /*0080*/  SHF.R.U32.HI R162, RZ, 0x5, R170 ;  /* 0x00000005ffa27819 */ /* 0x004fca00000116aa */
[----:B------:R-:W2:Y:S02]  /*0090*/  SHFL.IDX PT, R0, R162, RZ, 0x1f ;  /* 0x00001fffa2007589 */ /* 0x000ea400000e0000 */
[----:B--2---:R-:W-:Y:S01]  /*00a0*/  R2UR UR8, R0 ;  /* 0x00000000000872ca */ /* 0x004fe200000e0000 */
[----:B-1--4-:R-:W-:-:S14]  /*00b0*/  BRA.U UP0, `(.L_x_0) ;  /* 0x00000001002c7547 */ /* 0x012fdc000b800000 */
[----:B------:R-:W1:Y:S02]  /*00c0*/  LDCU.64 UR6, c[0x0][0x888] ;  /* 0x00011100ff0677ac */ /* 0x000e640008000a00 */
[----:B-1----:R-:W-:-:S04]  /*00d0*/  UISETP.NE.U32.AND UP0, UPT, UR6, URZ, UPT ;  /* 0x000000ff0600728c */ /* 0x002fc8000bf05070 */
[----:B------:R-:W-:-:S09]  /*00e0*/  UISETP.NE.AND.EX UP0, UPT, UR7, URZ, UPT, UP0 ;  /* 0x000000ff0700728c */ /* 0x000fd2000bf05300 */
[----:B------:R-:W-:Y:S05]  /*00f0*/  BRA.U !UP0, `(.L_x_1) ;  /* 0x0000000108107547 */ /* 0x000fea000b800000 */
[----:B------:R-:W1:Y:S02]  /*0100*/  LDC.64 R2, c[0x0][0x888] ;  /* 0x00022200ff027b82 */ /* 0x000e640000000a00 */
[----:B-1----:R1:W5:Y:S01]  /*0110*/  LDG.E R81, desc[UR46][R2.64] ;  /* 0x0000002e02517981 */ /* 0x002362000c1e1900 */
[----:B------:R-:W-:Y:S01]  /*0120*/  HFMA2 R155, -RZ, RZ, 0, 5.9604644775390625e-08 ;  /* 0x00000001ff9b7431 */ /* 0x000fe200000001ff */
[----:B------:R-:W-:Y:S05]  /*0130*/  BRA `(.L_x_0) ;  /* 0x00000000000c7947 */ /* 0x000fea0003800000 */
.L_x_1:
[----:B------:R-:W1:Y:S01]  /*0140*/  LDCU UR6, c[0x0][0x880] ;  /* 0x00011000ff0677ac */ /* 0x000e620008000800 */
[----:B------:R-:W-:Y:S01]  /*0150*/  HFMA2 R155, -RZ, RZ, 0, 5.9604644775390625e-08 ;  /* 0x00000001ff9b7431 */ /* 0x000fe200000001ff */
[----:B-1----:R-:W-:-:S07]  /*0160*/  MOV R81, UR6 ;  /* 0x0000000600517c02 */ /* 0x002fce0008000f00 */
.L_x_0:
[----:B------:R-:W2:Y:S02]  /*0170*/  LDCU.64 UR6, c[0x0][0x8b0] ;  /* 0x00011600ff0677ac */ /* 0x000ea40008000a00 */
[----:B--2---:R-:W-:-:S04]  /*0180*/  UISETP.NE.U32.AND UP0, UPT, UR6, URZ, UPT ;  /* 0x000000ff0600728c */ /* 0x004fc8000bf05070 */
[----:B------:R-:W-:-:S09]  /*0190*/  UISETP.NE.AND.EX UP0, UPT, UR7, URZ, UPT, UP0 ;  /* 0x000000ff0700728c */ /* 0x000fd2000bf05300 */
[----:B------:R-:W-:Y:S05]  /*01a0*/  BRA.U UP0, `(.L_x_2) ;  /* 0x0000000100247547 */ /* 0x000fea000b800000 */
[----:B------:R-:W2:Y:S02]  /*01b0*/  LDCU.64 UR6, c[0x0][0x8a8] ;  /* 0x00011500ff0677ac */ /* 0x000ea40008000a00 */
[----:B--2---:R-:W-:-:S04]  /*01c0*/  UISETP.NE.U32.AND UP0, UPT, UR6, URZ, UPT ;  /* 0x000000ff0600728c */ /* 0x004fc8000bf05070 */
[----:B------:R-:W-:-:S09]  /*01d0*/  UISETP.NE.AND.EX UP0, UPT, UR7, URZ, UPT, UP0 ;  /* 0x000000ff0700728c */ /* 0x000fd2000bf05300 */
[----:B------:R-:W-:Y:S05]  /*01e0*/  BRA.U !UP0, `(.L_x_3) ;  /* 0x00000001080c7547 */ /* 0x000fea000b800000 */
[----:B------:R-:W2:Y:S02]  /*01f0*/  LDC.64 R76, c[0x0][0x8a8] ;  /* 0x00022a00ff4c7b82 */ /* 0x000ea40000000a00 */
[----:B--2---:R2:W5:Y:S01]  /*0200*/  LDG.E R76, desc[UR46][R76.64] ;  /* 0x0000002e4c4c7981 */ /* 0x004562000c1e1900 */
[----:B------:R-:W-:Y:S05]  /*0210*/  BRA `(.L_x_2) ;  /* 0x0000000000087947 */ /* 0x000fea0003800000 */
.L_x_3:
[----:B------:R-:W2:Y:S02]  /*0220*/  LDCU UR6, c[0x0][0x8a0] ;  /* 0x00011400ff0677ac */ /* 0x000ea40008000800 */
[----:B--2---:R-:W-:Y:S02]  /*0230*/  MOV R76, UR6 ;  /* 0x00000006004c7c02 */ /* 0x004fe40008000f00 */
.L_x_2:
[----:B------:R-:W-:Y:S01]  /*0240*/  IMAD.U32 R0, RZ, RZ, UR8 ;  /* 0x00000008ff007e24 */ /* 0x000fe2000f8e00ff */
[----:B------:R-:W-:Y:S04]  /*0250*/  BSSY.RECONVERGENT B0, `(.L_x_4) ;  /* 0x000000c000007945 */ /* 0x000fe80003800200 */
[C---:B------:R-:W-:Y:S02]  /*0260*/  ISETP.NE.OR P1, PT, R0.reuse, 0x1, !P5 ;  /* 0x000000010000780c */ /* 0x040fe40006f25670 */
[----:B------:R-:W-:-:S11]  /*0270*/  ISETP.NE.OR P0, PT, R0, 0x3, !P5 ;  /* 0x000000030000780c */ /* 0x000fd60006f05670 */
[----:B------:R-:W-:Y:S05]  /*0280*/  @P1 BRA `(.L_x_5) ;  /* 0x0000000000201947 */ /* 0x000fea0003800000 */
[----:B------:R-:W3:Y:S02]  /*0290*/  LDCU.64 UR6, c[0x0][0x348] ;  /* 0x00006900ff0677ac */ /* 0x000ee40008000a00 */
[----:B---3--:R-:W-:Y:S02]  /*02a0*/  UIADD3 UR10, UP1, UPT, UR6, 0x80, URZ ;  /* 0x00000080060a7890 */ /* 0x008fe4000ff3e0ff */
[----:B------:R-:W-:Y:S02]  /*02b0*/  UIADD3 UR6, UP0, UPT, UR6, 0x180, URZ ;  /* 0x0000018006067890 */ /* 0x000fe4000ff1e0ff */
[----:B------:R-:W-:Y:S02]  /*02c0*/  UIADD3.X UR11, UPT, UPT, URZ, UR7, URZ, UP1, !UPT ;  /* 0x00000007ff0b7290 */ /* 0x000fe40008ffe4ff */
[----:B------:R-:W-:-:S07]  /*02d0*/  UIADD3.X UR7, UPT, UPT, URZ, UR7, URZ, UP0, !UPT ;  /* 0x00000007ff077290 */ /* 0x000fce00087fe4ff */
[----:B------:R3:W-:Y:S02]  /*02e0*/  UTMACCTL.PF [UR10] ;  /* 0x000000000a0079b9 */ /* 0x0007e40008040000 */
[----:B------:R3:W-:Y:S02]  /*02f0*/  UTMACCTL.PF [UR6] ;  /* 0x00000000060079b9 */ /* 0x0007e40008040000 */
[----:B---3--:R-:W-:Y:S01]  /*0300*/  NOP ;  /* 0x0000000000007918 */ /* 0x008fe20000000000 */
.L_x_5:
[----:B------:R-:W-:Y:S05]  /*0310*/  BSYNC.RECONVERGENT B0 ;  /* 0x0000000000007941 */ /* 0x000fea0003800200 */
.L_x_4:
[----:B------:R-:W-:Y:S04]  /*0320*/  BSSY.RECONVERGENT B0, `(.L_x_6) ;  /* 0x000000a000007945 */ /* 0x000fe80003800200 */
        /* <DEDUP_REMOVED lines=9> */
.L_x_7:
[----:B------:R-:W-:Y:S05]  /*03c0*/  BSYNC.RECONVERGENT B0 ;  /* 0x0000000000007941 */ /* 0x000fea0003800200 */
.L_x_6:
[----:B------:R-:W3:Y:S01]  /*03d0*/  LDCU.64 UR6, c[0x0][0x888] ;  /* 0x00011100ff0677ac */ /* 0x000ee20008000a00 */
[----:B------:R-:W-:Y:S02]  /*03e0*/  UISETP.EQ.U32.AND UP1, UPT, UR4, URZ, UPT ;  /* 0x000000ff0400728c */ /* 0x000fe4000bf22070 */
[----:B------:R-:W-:Y:S02]  /*03f0*/  UPLOP3.LUT UP2, UPT, UPT, UPT, UPT, 0x80, 0x8 ;  /* 0x000000000008789c */ /* 0x000fe40003f4f070 */
[----:B---3--:R-:W-:-:S04]  /*0400*/  UISETP.NE.U32.AND UP0, UPT, UR6, URZ, UPT ;  /* 0x000000ff0600728c */ /* 0x008fc8000bf05070 */
[----:B------:R-:W-:-:S04]  /*0410*/  UISETP.NE.AND.EX UP0, UPT, UR7, URZ, UPT, UP0 ;  /* 0x000000ff0700728c */ /* 0x000fc8000bf05300 */
[----:B------:R-:W-:-:S04]  /*0420*/  UISETP.EQ.OR.EX UP3, UPT, UR5, URZ, !UP0, UP1 ;  /* 0x000000ff0500728c */ /* 0x000fc8000c762710 */
[----:B------:R-:W-:-:S05]  /*0430*/  UP2UR UR51, UPR, URZ, 0x8 ;  /* 0x00000008ff337883 */ /* 0x000fca0008000000 */
[----:B------:R-:W-:Y:S07]  /*0440*/  BRA.U !UP3, `(.L_x_8) ;  /* 0x000000010b207547 */ /* 0x000fee000b800000 */
[----:B------:R-:W-:Y:S01]  /*0450*/  UISETP.NE.U32.AND UP2, UPT, UR4, URZ, UPT ;  /* 0x000000ff0400728c */ /* 0x000fe2000bf45070 */
[----:B-----5:R-:W-:Y:S01]  /*0460*/  FSETP.NEU.AND P0, PT, R81, RZ, PT ;  /* 0x000000ff5100720b */ /* 0x020fe20003f0d000 */
[----:B------:R-:W-:Y:S02]  /*0470*/  USEL UR4, URZ, 0xffffffff, UP0 ;  /* 0xffffffffff047887 */ /* 0x000fe40008000000 */
[----:B------:R-:W-:-:S10]  /*0480*/  UISETP.NE.AND.EX UP2, UPT, UR5, URZ, UPT, UP2 ;  /* 0x000000ff0500728c */ /* 0x000fd4000bf45320 */
[----:B------:R-:W-:Y:S01]  /*0490*/  VOTEU.ANY UP1, P0 ;  /* 0x0000000000ff7886 */ /* 0x000fe20000020100 */
[----:B------:R-:W-:-:S04]  /*04a0*/  @!UP2 USEL UR4, URZ, 0xffffffff, UP1 ;  /* 0xffffffffff04a887 */ /* 0x000fc80008800000 */
[----:B------:R-:W-:-:S04]  /*04b0*/  ULOP3.LUT UR4, UR4, 0x1, URZ, 0xc0, !UPT ;  /* 0x0000000104047892 */ /* 0x000fc8000f8ec0ff */
[----:B------:R-:W-:-:S11]  /*04c0*/  UISETP.NE.U32.AND UP2, UPT, UR4, 0x1, UPT ;  /* 0x000000010400788c */ /* 0x000fd6000bf45070 */
.L_x_8:
[----:B-1----:R-:W1:Y:S01]  /*04d0*/  SHFL.IDX PT, R2, R162, RZ, 0x1f ;  /* 0x00001fffa2027589 */ /* 0x002e6200000e0000 */
[----:B------:R-:W-:-:S04]  /*04e0*/  UISETP.NE.AND UP1, UPT, UR8, 0x2, UPT ;  /* 0x000000020800788c */ /* 0x000fc8000bf25270 */
[----:B------:R-:W-:Y:S01]  /*04f0*/  USEL UR6, URZ, 0x1, UP1 ;  /* 0x00000001ff067887 */ /* 0x000fe20008800000 */
[----:B-1----:R-:W-:-:S13]  /*0500*/  ISETP.NE.AND P0, PT, R2, RZ, PT ;  /* 0x000000ff0200720c */ /* 0x002fda0003f05270 */
[----:B------:R-:W-:Y:S05]  /*0510*/  @P0 BRA `(.L_x_9) ;  /* 0x0000000000380947 */ /* 0x000fea0003800000 */
[----:B------:R-:W1:Y:S01]  /*0520*/  S2UR UR5, SR_CgaCtaId ;  /* 0x00000000000579c3 */ /* 0x000e620000008800 */
[----:B------:R-:W-:Y:S01]  /*0530*/  UMOV UR7, 0x400 ;  /* 0x0000040000077882 */ /* 0x000fe20000000000 */
[----:B------:R-:W-:Y:S01]  /*0540*/  UMOV UR4, 0x1 ;  /* 0x0000000100047882 */ /* 0x000fe20000000000 */
[----:B------:R-:W-:Y:S01]  /*0550*/  ELECT P0, URZ, PT ;  /* 0x0000000000ff782f */ /* 0x000fe20003800000 */
[----:B------:R-:W-:-:S04]  /*0560*/  UIADD3 UR10, UPT, UPT, -UR4, 0x100000, URZ ;  /* 0x00100000040a7890 */ /* 0x000fc8000fffe1ff */
[----:B------:R-:W-:Y:S02]  /*0570*/  USHF.L.U32 UR11, UR10, 0xb, URZ ;  /* 0x0000000b0a0b7899 */ /* 0x000fe400080006ff */
[----:B------:R-:W-:Y:S02]  /*0580*/  USHF.L.U32 UR10, UR10, 0x1, URZ ;  /* 0x000000010a0a7899 */ /* 0x000fe400080006ff */
[----:B-1----:R-:W-:Y:S01]  /*0590*/  ULEA UR5, UR5, UR7, 0x18 ;  /* 0x0000000705057291 */ /* 0x002fe2000f8ec0ff */
[----:B------:R-:W1:Y:S11]  /*05a0*/  FENCE.VIEW.ASYNC.S ;  /* 0x00000000000073c6 */ /* 0x000e760000000000 */
[----:B-1----:R1:W3:Y:S01]  /*05b0*/  SYNCS.EXCH.64 URZ, [UR5], UR10 ;  /* 0x0000000a05ff75b2 */ /* 0x0022e20008000100 */
[----:B------:R1:W4:Y:S01]  /*05c0*/  SYNCS.EXCH.64 URZ, [UR5+0x10], UR10 ;  /* 0x0000100a05ff75b2 */ /* 0x0003220008000100 */
[----:B------:R1:W1:Y:S01]  /*05d0*/  SYNCS.EXCH.64 URZ, [UR5+0x8], UR10 ;  /* 0x0000080a05ff75b2 */ /* 0x0002620008000100 */
[----:B------:R1:W1:Y:S01]  /*05e0*/  SYNCS.EXCH.64 URZ, [UR5+0x18], UR10 ;  /* 0x0000180a05ff75b2 */ /* 0x0002620008000100 */
[----:B------:R-:W-:Y:S01]  /*05f0*/  NOP ;  /* 0x0000000000007918 */ /* 0x000fe20000000000 */
.L_x_9:
[----:B------:R-:W2:Y:S01]  /*0600*/  SHFL.IDX PT, R2, R162, RZ, 0x1f ;  /* 0x00001fffa2027589 */ /* 0x000ea200000e0000 */
[----:B------:R-:W-:Y:S01]  /*0610*/  NOP ;  /* 0x0000000000007918 */ /* 0x000fe20000000000 */
[----:B--2---:R-:W-:-:S13]  /*0620*/  ISETP.NE.AND P0, PT, R2, 0x1, PT ;  /* 0x000000010200780c */ /* 0x004fda0003f05270 */
[----:B------:R-:W-:Y:S05]  /*0630*/  @P0 BRA `(.L_x_10) ;  /* 0x0000000000500947 */ /* 0x000fea0003800000 */
[----:B------:R-:W2:Y:S01]  /*0640*/  S2UR UR7, SR_CgaCtaId ;  /* 0x00000000000779c3 */ /* 0x000ea20000008800 */
[----:B------:R-:W-:Y:S01]  /*0650*/  UMOV UR9, 0x400 ;  /* 0x0000040000097882 */ /* 0x000fe20000000000 */
[----:B-1----:R-:W-:Y:S01]  /*0660*/  UMOV UR5, 0x20 ;  /* 0x0000002000057882 */ /* 0x002fe20000000000 */
[----:B------:R-:W-:Y:S01]  /*0670*/  UMOV UR4, 0x80 ;  /* 0x0000008000047882 */ /* 0x000fe20000000000 */
[----:B------:R-:W-:-:S04]  /*0680*/  UIADD3 UR10, UPT, UPT, -UR5, 0x100000, URZ ;  /* 0x00100000050a7890 */ /* 0x000fc8000fffe1ff */
[----:B------:R-:W-:Y:S02]  /*0690*/  USHF.L.U32 UR11, UR10, 0xb, URZ ;  /* 0x0000000b0a0b7899 */ /* 0x000fe400080006ff */
[----:B------:R-:W-:Y:S02]  /*06a0*/  USHF.L.U32 UR10, UR10, 0x1, URZ ;  /* 0x000000010a0a7899 */ /* 0x000fe400080006ff */
[----:B------:R-:W-:-:S04]  /*06b0*/  UIADD3 UR4, UPT, UPT, -UR4, 0x100000, URZ ;  /* 0x0010000004047890 */ /* 0x000fc8000fffe1ff */
[----:B------:R-:W-:Y:S02]  /*06c0*/  USHF.L.U32 UR5, UR4, 0xb, URZ ;  /* 0x0000000b04057899 */ /* 0x000fe400080006ff */
[----:B------:R-:W-:Y:S01]  /*06d0*/  USHF.L.U32 UR4, UR4, 0x1, URZ ;  /* 0x0000000104047899 */ /* 0x000fe200080006ff */
[----:B------:R-:W-:Y:S01]  /*06e0*/  ELECT P0, URZ, PT ;  /* 0x0000000000ff782f */ /* 0x000fe20003800000 */
[----:B--2---:R-:W-:Y:S01]  /*06f0*/  ULEA UR7, UR7, UR9, 0x18 ;  /* 0x0000000907077291 */ /* 0x004fe2000f8ec0ff */
[----:B------:R-:W1:Y:S11]  /*0700*/  FENCE.VIEW.ASYNC.S ;  /* 0x00000000000073c6 */ /* 0x000e760000000000 */
[----:B-1----:R2:W1:Y:S01]  /*0710*/  SYNCS.EXCH.64 URZ, [UR7+0x20], UR10 ;  /* 0x0000200a07ff75b2 */ /* 0x0024620008000100 */
[----:B------:R2:W1:Y:S01]  /*0720*/  SYNCS.EXCH.64 URZ, [UR7+0x38], UR4 ;  /* 0x0000380407ff75b2 */ /* 0x0004620008000100 */
[----:B------:R2:W1:Y:S01]  /*0730*/  SYNCS.EXCH.64 URZ, [UR7+0x28], UR10 ;  /* 0x0000280a07ff75b2 */ /* 0x0004620008000100 */
[----:B------:R2:W1:Y:S01]  /*0740*/  SYNCS.EXCH.64 URZ, [UR7+0x40], UR4 ;  /* 0x0000400407ff75b2 */ /* 0x0004620008000100 */
[----:B------:R2:W1:Y:S01]  /*0750*/  SYNCS.EXCH.64 URZ, [UR7+0x30], UR10 ;  /* 0x0000300a07ff75b2 */ /* 0x0004620008000100 */
[----:B------:R2:W1:Y:S02]  /*0760*/  SYNCS.EXCH.64 URZ, [UR7+0x48], UR4 ;  /* 0x0000480407ff75b2 */ /* 0x0004640008000100 */
[----:B--2---:R-:W-:Y:S01]  /*0770*/  NOP ;  /* 0x0000000000007918 */ /* 0x004fe20000000000 */
.L_x_10:
[----:B------:R-:W2:Y:S01]  /*0780*/  SHFL.IDX PT, R2, R162, RZ, 0x1f ;  /* 0x00001fffa2027589 */ /* 0x000ea200000e0000 */
[----:B------:R-:W-:Y:S01]  /*0790*/  NOP ;  /* 0x0000000000007918 */ /* 0x000fe20000000000 */
[----:B--2---:R-:W-:-:S13]  /*07a0*/  ISETP.NE.AND P0, PT, R2, 0x3, PT ;  /* 0x000000030200780c */ /* 0x004fda0003f05270 */
[----:B------:R-:W-:Y:S05]  /*07b0*/  @P0 BRA `(.L_x_11) ;  /* 0x0000000000300947 */ /* 0x000fea0003800000 */
[----:B-1----:R-:W1:Y:S01]  /*07c0*/  S2UR UR5, SR_CgaCtaId ;  /* 0x00000000000579c3 */ /* 0x002e620000008800 */
        /* <DEDUP_REMOVED lines=8> */
[----:B-1----:R2:W1:Y:S01]  /*0850*/  SYNCS.EXCH.64 URZ, [UR5+0x50], UR10 ;  /* 0x0000500a05ff75b2 */ /* 0x0024620008000100 */
[----:B------:R2:W1:Y:S02]  /*0860*/  SYNCS.EXCH.64 URZ, [UR5+0x58], UR10 ;  /* 0x0000580a05ff75b2 */ /* 0x0004640008000100 */
[----:B--2---:R-:W-:Y:S01]  /*0870*/  NOP ;  /* 0x0000000000007918 */ /* 0x004fe20000000000 */
.L_x_11:
[----:B------:R-:W2:Y:S01]  /*0880*/  SHFL.IDX PT, R2, R162, RZ, 0x1f ;  /* 0x00001fffa2027589 */ /* 0x000ea200000e0000 */
[----:B------:R-:W-:Y:S01]  /*0890*/  NOP ;  /* 0x0000000000007918 */ /* 0x000fe20000000000 */
[----:B--2---:R-:W-:-:S13]  /*08a0*/  ISETP.NE.AND P0, PT, R2, 0x4, PT ;  /* 0x000000040200780c */ /* 0x004fda0003f05270 */
[----:B------:R-:W-:Y:S05]  /*08b0*/  @P0 BRA `(.L_x_12) ;  /* 0x00000000004c0947 */ /* 0x000fea0003800000 */
[----:B-1----:R-:W1:Y:S01]  /*08c0*/  S2UR UR5, SR_CgaCtaId ;  /* 0x00000000000579c3 */ /* 0x002e620000008800 */
[----:B------:R-:W-:Y:S01]  /*08d0*/  UMOV UR9, 0x100 ;  /* 0x0000010000097882 */ /* 0x000fe20000000000 */
[----:B------:R-:W-:Y:S01]  /*08e0*/  UMOV UR7, 0x400 ;  /* 0x0000040000077882 */ /* 0x000fe20000000000 */
[----:B------:R-:W-:Y:S01]  /*08f0*/  USEL UR9, UR9, 0xe0, UP2 ;  /* 0x000000e009097887 */ /* 0x000fe20009000000 */
[----:B------:R-:W-:Y:S01]  /*0900*/  UMOV UR4, 0x1 ;  /* 0x0000000100047882 */ /* 0x000fe20000000000 */
[----:B------:R-:W-:Y:S01]  /*0910*/  ELECT P0, URZ, PT ;  /* 0x0000000000ff782f */ /* 0x000fe20003800000 */
[----:B------:R-:W-:-:S04]  /*0920*/  UIADD3 UR10, UPT, UPT, -UR4, 0x100000, URZ ;  /* 0x00100000040a7890 */ /* 0x000fc8000fffe1ff */
[----:B------:R-:W-:Y:S02]  /*0930*/  USHF.L.U32 UR11, UR10, 0xb, URZ ;  /* 0x0000000b0a0b7899 */ /* 0x000fe400080006ff */
[----:B------:R-:W-:Y:S02]  /*0940*/  USHF.L.U32 UR10, UR10, 0x1, URZ ;  /* 0x000000010a0a7899 */ /* 0x000fe400080006ff */
[----:B------:R-:W-:-:S04]  /*0950*/  UIADD3 UR12, UPT, UPT, -UR9, 0x100000, URZ ;  /* 0x00100000090c7890 */ /* 0x000fc8000fffe1ff */
[----:B------:R-:W-:Y:S02]  /*0960*/  USHF.L.U32 UR13, UR12, 0xb, URZ ;  /* 0x0000000b0c0d7899 */ /* 0x000fe400080006ff */
[----:B------:R-:W-:Y:S02]  /*0970*/  USHF.L.U32 UR12, UR12, 0x1, URZ ;  /* 0x000000010c0c7899 */ /* 0x000fe400080006ff */
[----:B-1----:R-:W-:Y:S01]  /*0980*/  ULEA UR5, UR5, UR7, 0x18 ;  /* 0x0000000705057291 */ /* 0x002fe2000f8ec0ff */
[----:B------:R-:W1:Y:S11]  /*0990*/  FENCE.VIEW.ASYNC.S ;  /* 0x00000000000073c6 */ /* 0x000e760000000000 */
[----:B-1----:R2:W1:Y:S01]  /*09a0*/  SYNCS.EXCH.64 URZ, [UR5+0x60], UR10 ;  /* 0x0000600a05ff75b2 */ /* 0x0024620008000100 */
[----:B------:R2:W1:Y:S01]  /*09b0*/  SYNCS.EXCH.64 URZ, [UR5+0x70], UR12 ;  /* 0x0000700c05ff75b2 */ /* 0x0004620008000100 */
[----:B------:R2:W1:Y:S01]  /*09c0*/  SYNCS.EXCH.64 URZ, [UR5+0x68], UR10 ;  /* 0x0000680a05ff75b2 */ /* 0x0004620008000100 */
[----:B------:R2:W1:Y:S02]  /*09d0*/  SYNCS.EXCH.64 URZ, [UR5+0x78], UR12 ;  /* 0x0000780c05ff75b2 */ /* 0x0004640008000100 */
[----:B--2---:R-:W-:Y:S01]  /*09e0*/  NOP ;  /* 0x0000000000007918 */ /* 0x004fe20000000000 */
.L_x_12:
        /* <DEDUP_REMOVED lines=20> */
[----:B------:R2:W1:Y:S02]  /*0b30*/  SYNCS.EXCH.64 URZ, [UR7+0x98], UR4 ;  /* 0x0000980407ff75b2 */ /* 0x0004640008000100 */
[----:B--2---:R-:W-:Y:S01]  /*0b40*/  NOP ;  /* 0x0000000000007918 */ /* 0x004fe20000000000 */
.L_x_13:
        /* <DEDUP_REMOVED lines=18> */
.L_x_14:
[----:B-1----:R-:W1:Y:S01]  /*0c70*/  S2UR UR5, SR_CTAID.X ;  /* 0x00000000000579c3 */ /* 0x002e620000002500 */
[----:B------:R-:W-:-:S05]  /*0c80*/  CS2R.32 R156, SR_CgaSize ;  /* 0x00000000009c7805 */ /* 0x000fca0000008a00 */
[----:B------:R-:W-:-:S05]  /*0c90*/  IMAD R156, R156, -0xa0, RZ ;  /* 0xffffff609c9c7824 */ /* 0x000fca00078e02ff */
[----:B------:R-:W-:-:S14]  /*0ca0*/  R2UR UR9, R156 ;  /* 0x000000009c0972ca */ /* 0x000fdc00000e0000 */
[----:B------:R-:W2:Y:S01]  /*0cb0*/  LDCU UR9, c[0x0][UR9+0x2b0] ;  /* 0x00005600090977ac */ /* 0x000ea20008000800 */
[----:B------:R-:W-:Y:S01]  /*0cc0*/  NOP ;  /* 0x0000000000007918 */ /* 0x000fe20000000000 */
[----:B------:R-:W-:-:S05]  /*0cd0*/  CS2R.32 R156, SR_CgaSize ;  /* 0x00000000009c7805 */ /* 0x000fca0000008a00 */
[----:B------:R-:W-:-:S05]  /*0ce0*/  IMAD R156, R156, -0xa0, RZ ;  /* 0xffffff609c9c7824 */ /* 0x000fca00078e02ff */
[----:B------:R-:W-:-:S14]  /*0cf0*/  R2UR UR7, R156 ;  /* 0x000000009c0772ca */ /* 0x000fdc00000e0000 */
[----:B------:R-:W3:Y:S01]  /*0d00*/  LDCU UR7, c[0x0][UR7+0x2b4] ;  /* 0x00005680070777ac */ /* 0x000ee20008000800 */
[----:B------:R-:W4:Y:S08]  /*0d10*/  S2UR UR4, SR_CTAID.Y ;  /* 0x00000000000479c3 */ /* 0x000f300000002600 */
[----:B------:R-:W3:Y:S01]  /*0d20*/  LDC R9, c[0x0][0xb24] ;  /* 0x0002c900ff097b82 */ /* 0x000ee20000000800 */
[----:B-1----:R-:W-:-:S02]  /*0d30*/  I2FP.F32.U32 R4, UR5 ;  /* 0x0000000500047c45 */ /* 0x002fc40008201000 */
[----:B------:R-:W-:-:S05]  /*0d40*/  CS2R.32 R5, SR_CgaSize ;  /* 0x0000000000057805 */ /* 0x000fca0000008a00 */
[----:B------:R-:W-:-:S06]  /*0d50*/  IMAD R5, R5, -0xa0, RZ ;  /* 0xffffff6005057824 */ /* 0x000fcc00078e02ff */
[----:B------:R-:W1:Y:S01]  /*0d60*/  LDC R5, c[0x0][R5+0x2a0] ;  /* 0x0000a80005057b82 */ /* 0x000e620000000800 */
[----:B------:R-:W-:Y:S01]  /*0d70*/  MOV R21, UR5 ;  /* 0x0000000500157c02 */ /* 0x000fe20008000f00 */
[----:B--2---:R-:W-:Y:S01]  /*0d80*/  FMUL R4, R4, UR9 ;  /* 0x0000000904047c20 */ /* 0x004fe20008400000 */
[----:B----4-:R-:W-:Y:S02]  /*0d90*/  I2FP.F32.U32 R2, UR4 ;  /* 0x0000000400027c45 */ /* 0x010fe40008201000 */
[----:B------:R-:W-:-:S05]  /*0da0*/  CS2R.32 R3, SR_CgaSize ;  /* 0x0000000000037805 */ /* 0x000fca0000008a00 */
[----:B------:R-:W-:-:S06]  /*0db0*/  IMAD R3, R3, -0xa0, RZ ;  /* 0xffffff6003037824 */ /* 0x000fcc00078e02ff */
[----:B------:R-:W2:Y:S01]  /*0dc0*/  LDC R3, c[0x0][R3+0x2a4] ;  /* 0x0000a90003037b82 */ /* 0x000ea20000000800 */
[----:B------:R-:W4:Y:S01]  /*0dd0*/  F2I.U32.TRUNC.NTZ R156, R4 ;  /* 0x00000004009c7305 */ /* 0x000f22000020f000 */
[----:B------:R-:W-:Y:S01]  /*0de0*/  MOV R20, UR4 ;  /* 0x0000000400147c02 */ /* 0x000fe20008000f00 */
[----:B---3--:R-:W-:-:S05]  /*0df0*/  FMUL R2, R2, UR7 ;  /* 0x0000000702027c20 */ /* 0x008fca0008400000 */
[----:B------:R-:W-:Y:S01]  /*0e00*/  BAR.SYNC.DEFER_BLOCKING 0x0 ;  /* 0x0000000000007b1d */ /* 0x000fe20000010000 */
[----:B------:R-:W-:-:S05]  /*0e10*/  ISETP.GE.AND P0, PT, R9, 0x1, PT ;  /* 0x000000010900780c */ /* 0x000fca0003f06270 */
[----:B------:R-:W3:Y:S02]  /*0e20*/  F2I.U32.TRUNC.NTZ R154, R2 ;  /* 0x00000002009a7305 */ /* 0x000ee4000020f000 */
[----:B------:R-:W2:Y:S01]  /*0e30*/  S2UR UR36, SR_CTAID.Z ;  /* 0x00000000002479c3 */ /* 0x000ea20000002700 */
[----:B----4-:R-:W-:-:S05]  /*0e40*/  IADD3 R156, PT, PT, -R156, RZ, RZ ;  /* 0x000000ff9c9c7210 */ /* 0x010fca0007ffe1ff */
[----:B-1----:R-:W-:Y:S01]  /*0e50*/  IMAD R156, R5, R156, UR5 ;  /* 0x00000005059c7e24 */ /* 0x002fe2000f8e029c */
[----:B---3--:R-:W-:-:S05]  /*0e60*/  IADD3 R154, PT, PT, -R154, RZ, RZ ;  /* 0x000000ff9a9a7210 */ /* 0x008fca0007ffe1ff */
[----:B--2---:R-:W-:Y:S01]  /*0e70*/  IMAD R154, R3, R154, UR4 ;  /* 0x00000004039a7e24 */ /* 0x004fe2000f8e029a */
[----:B------:R-:W-:Y:S06]  /*0e80*/  @!P0 BRA `(.L_x_15) ;  /* 0x0000000000b88947 */ /* 0x000fec0003800000 */
[----:B------:R-:W1:Y:S01]  /*0e90*/  LDC.64 R4, c[0x0][0xb18] ;  /* 0x0002c600ff047b82 */ /* 0x000e620000000a00 */
[----:B------:R-:W-:-:S07]  /*0ea0*/  ISETP.NE.AND P0, PT, R9, 0x1, PT ;  /* 0x000000010900780c */ /* 0x000fce0003f05270 */
[----:B------:R-:W2:Y:S08]  /*0eb0*/  LDC R10, c[0x0][0xb0c] ;  /* 0x0002c300ff0a7b82 */ /* 0x000eb00000000800 */
[----:B------:R-:W3:Y:S08]  /*0ec0*/  LDC R11, c[0x0][0x370] ;  /* 0x0000dc00ff0b7b82 */ /* 0x000ef00000000800 */
[----:B------:R-:W4:Y:S01]  /*0ed0*/  LDC R12, c[0x0][0x374] ;  /* 0x0000dd00ff0c7b82 */ /* 0x000f220000000800 */
[----:B-1----:R-:W-:-:S07]  /*0ee0*/  ISETP.NE.AND P1, PT, R4, 0x1, PT ;  /* 0x000000010400780c */ /* 0x002fce0003f25270 */
[----:B------:R-:W3:Y:S01]  /*0ef0*/  LDC.64 R6, c[0x0][0xb10] ;  /* 0x0002c400ff067b82 */ /* 0x000ee20000000a00 */
[----:B--2---:R-:W-:-:S07]  /*0f00*/  ISETP.NE.AND P2, PT, R10, 0x1, PT ;  /* 0x000000010a00780c */ /* 0x004fce0003f45270 */
[----:B------:R-:W1:Y:S08]  /*0f10*/  LDC R8, c[0x0][0xb20] ;  /* 0x0002c800ff087b82 */ /* 0x000e700000000800 */
[----:B------:R-:W2:Y:S01]  /*0f20*/  LDC.64 R2, c[0x0][0xb28] ;  /* 0x0002ca00ff027b82 */ /* 0x000ea20000000a00 */
[----:B----4-:R-:W-:-:S04]  /*0f30*/  IMAD.HI.U32 R13, R12, R5, RZ ;  /* 0x000000050c0d7227 */ /* 0x010fc800078e00ff */
[----:B------:R-:W-:-:S04]  /*0f40*/  IMAD.HI.U32 R5, R20, R5, RZ ;  /* 0x0000000514057227 */ /* 0x000fc800078e00ff */
[----:B---3--:R-:W-:-:S04]  /*0f50*/  IMAD.HI.U32 R14, R11, R6, RZ ;  /* 0x000000060b0e7227 */ /* 0x008fc800078e00ff */
[C---:B------:R-:W-:Y:S01]  /*0f60*/  IMAD.HI.U32 R16, R21.reuse, R6, RZ ;  /* 0x0000000615107227 */ /* 0x040fe200078e00ff */
[-C--:B------:R-:W-:Y:S02]  /*0f70*/  @P2 SHF.R.U32.HI R11, RZ, R7.reuse, R14 ;  /* 0x00000007ff0b2219 */ /* 0x080fe4000001160e */
[-C--:B-1----:R-:W-:Y:S02]  /*0f80*/  @P1 SHF.R.U32.HI R12, RZ, R8.reuse, R13 ;  /* 0x00000008ff0c1219 */ /* 0x082fe4000001160d */
[----:B------:R-:W-:Y:S02]  /*0f90*/  SHF.R.U32.HI R5, RZ, R8, R5 ;  /* 0x00000008ff057219 */ /* 0x000fe40000011605 */
[----:B------:R-:W-:Y:S02]  /*0fa0*/  SHF.R.U32.HI R16, RZ, R7, R16 ;  /* 0x00000007ff107219 */ /* 0x000fe40000011610 */
[----:B------:R-:W-:Y:S01]  /*0fb0*/  SEL R5, R20, R5, !P1 ;  /* 0x0000000514057207 */ /* 0x000fe20004800000 */
[----:B--2---:R-:W-:Y:S01]  /*0fc0*/  IMAD.HI.U32 R14, R12, R2, RZ ;  /* 0x000000020c0e7227 */ /* 0x004fe200078e00ff */
[----:B------:R-:W-:-:S02]  /*0fd0*/  SEL R7, R21, R16, !P2 ;  /* 0x0000001015077207 */ /* 0x000fc40005000000 */
[----:B------:R-:W-:Y:S01]  /*0fe0*/  IADD3 R13, PT, PT, -R5, RZ, RZ ;  /* 0x000000ff050d7210 */ /* 0x000fe20007ffe1ff */
[----:B------:R-:W-:Y:S01]  /*0ff0*/  IMAD.HI.U32 R6, R11, R2, RZ ;  /* 0x000000020b067227 */ /* 0x000fe200078e00ff */
[----:B------:R-:W-:-:S03]  /*1000*/  @P0 SHF.R.U32.HI R12, RZ, R3, R14 ;  /* 0x00000003ff0c0219 */ /* 0x000fc6000001160e */
[----:B------:R-:W-:Y:S01]  /*1010*/  IMAD R13, R4, R13, R20 ;  /* 0x0000000d040d7224 */ /* 0x000fe200078e0214 */
[----:B------:R-:W-:Y:S01]  /*1020*/  @P0 SHF.R.U32.HI R11, RZ, R3, R6 ;  /* 0x00000003ff0b0219 */ /* 0x000fe20000011606 */
[----:B------:R-:W-:-:S04]  /*1030*/  IMAD R12, R12, R9, RZ ;  /* 0x000000090c0c7224 */ /* 0x000fc800078e02ff */
[----:B------:R-:W-:Y:S01]  /*1040*/  IMAD R6, R11, R9, RZ ;  /* 0x000000090b067224 */ /* 0x000fe200078e02ff */
[----:B------:R-:W-:-:S04]  /*1050*/  ISETP.GE.AND P1, PT, R5, R12, PT ;  /* 0x0000000c0500720c */ /* 0x000fc80003f26270 */
[----:B------:R-:W-:Y:S01]  /*1060*/  ISETP.GE.OR P1, PT, R7, R6, P1 ;  /* 0x000000060700720c */ /* 0x000fe20000f26670 */
[----:B------:R-:W-:-:S05]  /*1070*/  IMAD.HI.U32 R6, R5, R2, RZ ;  /* 0x0000000205067227 */ /* 0x000fca00078e00ff */
[----:B------:R-:W-:-:S04]  /*1080*/  SHF.R.U32.HI R6, RZ, R3, R6 ;  /* 0x00000003ff067219 */ /* 0x000fc80000011606 */
[----:B------:R-:W-:-:S03]  /*1090*/  SEL R6, R5, R6, !P0 ;  /* 0x0000000605067207 */ /* 0x000fc60004000000 */
[----:B------:R-:W-:Y:S01]  /*10a0*/  @!P1 IMAD.HI.U32 R8, R7, R2, RZ ;  /* 0x0000000207089227 */ /* 0x000fe200078e00ff */
[----:B------:R-:W-:-:S04]  /*10b0*/  IADD3 R2, PT, PT, -R6, RZ, RZ ;  /* 0x000000ff06027210 */ /* 0x000fc80007ffe1ff */
[----:B------:R-:W-:Y:S01]  /*10c0*/  @!P1 SHF.R.U32.HI R8, RZ, R3, R8 ;  /* 0x00000003ff089219 */ /* 0x000fe20000011608 */
[----:B------:R-:W-:-:S03]  /*10d0*/  IMAD R2, R9, R2, R5 ;  /* 0x0000000209027224 */ /* 0x000fc600078e0205 */
[----:B------:R-:W-:-:S05]  /*10e0*/  @!P1 SEL R3, R7, R8, !P0 ;  /* 0x0000000807039207 */ /* 0x000fca0004000000 */
[--C-:B------:R-:W-:Y:S02]  /*10f0*/  @!P1 IMAD.IADD R6, R6, 0x1, -R3.reuse ;  /* 0x0000000106069824 */ /* 0x100fe400078e0a03 */
[----:B------:R-:W-:Y:S01]  /*1100*/  @!P1 IMAD R3, R2, R11, R3 ;  /* 0x0000000b02039224 */ /* 0x000fe200078e0203 */
[----:B------:R-:W-:Y:S01]  /*1110*/  IADD3 R2, PT, PT, -R7, RZ, RZ ;  /* 0x000000ff07027210 */ /* 0x000fe20007ffe1ff */
[----:B------:R-:W-:Y:S02]  /*1120*/  @!P1 IMAD R5, R6, R9, R7 ;  /* 0x0000000906059224 */ /* 0x000fe400078e0207 */
[----:B------:R-:W-:Y:S02]  /*1130*/  @!P1 IMAD.MOV.U32 R7, RZ, RZ, R3 ;  /* 0x000000ffff079224 */ /* 0x000fe400078e0003 */
[----:B------:R-:W-:Y:S02]  /*1140*/  IMAD R2, R10, R2, R21 ;  /* 0x000000020a027224 */ /* 0x000fe400078e0215 */
[----:B------:R-:W-:-:S02]  /*1150*/  IMAD R20, R5, R4, R13 ;  /* 0x0000000405147224 */ /* 0x000fc400078e020d */
[----:B------:R-:W-:Y:S02]  /*1160*/  IMAD R21, R7, R10, R2 ;  /* 0x0000000a07157224 */ /* 0x000fe400078e0202 */
.L_x_15:
[----:B------:R-:W1:Y:S01]  /*1170*/  LDCU UR4, c[0x0][0xb30] ;  /* 0x00016600ff0477ac */ /* 0x000e620008000800 */
[----:B------:R-:W2:Y:S08]  /*1180*/  S2UR UR37, SR_CgaCtaId ;  /* 0x00000000002579c3 */ /* 0x000eb00000008800 */
[----:B------:R-:W3:Y:S01]  /*1190*/  LDC R72, c[0x0][0xb24] ;  /* 0x0002c900ff487b82 */ /* 0x000ee20000000800 */
[----:B-1----:R-:W-:-:S09]  /*11a0*/  UISETP.NE.AND UP1, UPT, UR4, 0x1, UPT ;  /* 0x000000010400788c */ /* 0x002fd2000bf25270 */
[----:B--2---:R-:W-:Y:S05]  /*11b0*/  BRA.U UP1, `(.L_x_16) ;  /* 0x0000000101407547 */ /* 0x004fea000b800000 */
[----:B------:R-:W1:Y:S08]  /*11c0*/  LDC.64 R4, c[0x0][0xb10] ;  /* 0x0002c400ff047b82 */ /* 0x000e700000000a00 */
[----:B------:R-:W2:Y:S08]  /*11d0*/  LDC.64 R2, c[0x0][0xb18] ;  /* 0x0002c600ff027b82 */ /* 0x000eb00000000a00 */
[----:B------:R-:W4:Y:S08]  /*11e0*/  LDC R6, c[0x0][0xb20] ;  /* 0x0002c800ff067b82 */ /* 0x000f300000000800 */
[----:B------:R-:W3:Y:S01]  /*11f0*/  LDC R8, c[0x0][0xb0c] ;  /* 0x0002c300ff087b82 */ /* 0x000ee20000000800 */
[----:B-1----:R-:W-:-:S05]  /*1200*/  IMAD.HI.U32 R4, R21, R4, RZ ;  /* 0x0000000415047227 */ /* 0x002fca00078e00ff */
[----:B------:R-:W-:Y:S01]  /*1210*/  SHF.R.U32.HI R4, RZ, R5, R4 ;  /* 0x00000005ff047219 */ /* 0x000fe20000011604 */
[----:B--2---:R-:W-:Y:S01]  /*1220*/  IMAD.HI.U32 R3, R20, R3, RZ ;  /* 0x0000000314037227 */ /* 0x004fe200078e00ff */
[----:B------:R-:W-:-:S04]  /*1230*/  ISETP.NE.AND P0, PT, R2, 0x1, PT ;  /* 0x000000010200780c */ /* 0x000fc80003f05270 */
[----:B----4-:R-:W-:-:S04]  /*1240*/  SHF.R.U32.HI R3, RZ, R6, R3 ;  /* 0x00000006ff037219 */ /* 0x010fc80000011603 */
[----:B------:R-:W-:Y:S02]  /*1250*/  SEL R3, R20, R3, !P0 ;  /* 0x0000000314037207 */ /* 0x000fe40004000000 */
[----:B---3--:R-:W-:-:S04]  /*1260*/  ISETP.NE.AND P1, PT, R8, 0x1, PT ;  /* 0x000000010800780c */ /* 0x008fc80003f25270 */
[----:B------:R-:W-:-:S05]  /*1270*/  SEL R4, R21, R4, !P1 ;  /* 0x0000000415047207 */ /* 0x000fca0004800000 */
[----:B------:R-:W-:Y:S02]  /*1280*/  IMAD.IADD R5, R3, 0x1, -R4 ;  /* 0x0000000103057824 */ /* 0x000fe400078e0a04 */
[----:B------:R-:W-:Y:S02]  /*1290*/  IMAD.IADD R3, R4, 0x1, -R3 ;  /* 0x0000000104037824 */ /* 0x000fe400078e0a03 */
[----:B------:R-:W-:Y:S02]  /*12a0*/  IMAD R21, R5, R8, R21 ;  /* 0x0000000805157224 */ /* 0x000fe400078e0215 */
[----:B------:R-:W-:-:S07]  /*12b0*/  IMAD R20, R3, R2, R20 ;  /* 0x0000000203147224 */ /* 0x000fce00078e0214 */
.L_x_16:
[----:B------:R-:W-:Y:S01]  /*12c0*/  BAR.SYNC.DEFER_BLOCKING 0x0 ;  /* 0x0000000000007b1d */ /* 0x000fe20000010000 */
[----:B------:R-:W-:Y:S01]  /*12d0*/  UISETP.NE.AND UP1, UPT, UR8, 0x2, UPT ;  /* 0x000000020800788c */ /* 0x000fe2000bf25270 */
[----:B------:R-:W-:Y:S02]  /*12e0*/  ISETP.NE.OR P5, PT, R0, 0x2, !P5 ;  /* 0x000000020000780c */ /* 0x000fe40006fa5670 */
[----:B------:R-:W-:-:S06]  /*12f0*/  LOP3.LUT R2, R170, 0x1f, RZ, 0xc0, !PT ;  /* 0x0000001faa027812 */ /* 0x000fcc00078ec0ff */
[----:B------:R-:W-:Y:S05]  /*1300*/  BRA.U UP1, `(.L_x_17) ;  /* 0x0000001101707547 */ /* 0x000fea000b800000 */
[----:B------:R-:W1:Y:S01]  /*1310*/  LDCU UR15, c[0x0][0x38c] ;  /* 0x00007180ff0f77ac */ /* 0x000e620008000800 */
[----:B------:R-:W2:Y:S01]  /*1320*/  LDC R9, c[0x0][0x370] ;  /* 0x0000dc00ff097b82 */ /* 0x000ea20000000800 */
[----:B------:R-:W-:Y:S01]  /*1330*/  PLOP3.LUT P1, PT, PT, PT, UP2, 0x80, 0x8 ;  /* 0x000000000008781c */ /* 0x000fe20003f2f028 */
[----:B------:R-:W-:Y:S01]  /*1340*/  HFMA2 R12, -RZ, RZ, 0, 0 ;  /* 0x00000000ff0c7431 */ /* 0x000fe200000001ff */
[----:B------:R-:W-:Y:S01]  /*1350*/  ISETP.EQ.OR P4, PT, R2, RZ, P5 ;  /* 0x000000ff0200720c */ /* 0x000fe20002f82670 */
[----:B------:R-:W-:Y:S01]  /*1360*/  IMAD.MOV.U32 R15, RZ, RZ, 0x1 ;  /* 0x00000001ff0f7424 */ /* 0x000fe200078e00ff */
[----:B------:R-:W-:Y:S01]  /*1370*/  PLOP3.LUT P1, PT, P1, PT, PT, 0x8, 0x80 ;  /* 0x000000000080781c */ /* 0x000fe20000f2e170 */
[----:B------:R-:W-:Y:S01]  /*1380*/  IMAD.MOV.U32 R14, RZ, RZ, RZ ;  /* 0x000000ffff0e7224 */ /* 0x000fe200078e00ff */
[----:B------:R-:W-:Y:S01]  /*1390*/  MOV R8, 0x1 ;  /* 0x0000000100087802 */ /* 0x000fe20000000f00 */
[----:B------:R-:W4:Y:S01]  /*13a0*/  LDC R0, c[0x0][0x374] ;  /* 0x0000dd00ff007b82 */ /* 0x000f220000000800 */
[----:B------:R-:W-:Y:S01]  /*13b0*/  IMAD.MOV.U32 R10, RZ, RZ, RZ ;  /* 0x000000ffff0a7224 */ /* 0x000fe200078e00ff */
[----:B------:R-:W2:Y:S01]  /*13c0*/  LDCU.64 UR30, c[0x0][0x348] ;  /* 0x00006900ff1e77ac */ /* 0x000ea20008000a00 */
[----:B------:R-:W-:Y:S01]  /*13d0*/  UMOV UR13, URZ ;  /* 0x000000ff000d7c82 */ /* 0x000fe20008000000 */
[----:B-1----:R-:W-:-:S04]  /*13e0*/  UIADD3 UR5, UPT, UPT, UR15, 0x7f, URZ ;  /* 0x0000007f0f057890 */ /* 0x002fc8000fffe0ff */
[----:B------:R-:W-:-:S04]  /*13f0*/  USHF.R.S32.HI UR4, URZ, 0x1f, UR5 ;  /* 0x0000001fff047899 */ /* 0x000fc80008011405 */
[----:B------:R-:W-:-:S04]  /*1400*/  ULEA.HI UR4, UR4, UR5, URZ, 0x7 ;  /* 0x0000000504047291 */ /* 0x000fc8000f8f38ff */
[----:B------:R-:W-:Y:S02]  /*1410*/  USHF.R.S32.HI UR22, URZ, 0x7, UR4 ;  /* 0x00000007ff167899 */ /* 0x000fe40008011404 */
[----:B------:R-:W-:Y:S02]  /*1420*/  UIADD3 UR4, UPT, UPT, UR15, -0x1, URZ ;  /* 0xffffffff0f047890 */ /* 0x000fe4000fffe0ff */
[----:B------:R-:W-:Y:S02]  /*1430*/  UISETP.LT.U32.AND UP0, UPT, UR22, 0x2, UPT ;  /* 0x000000021600788c */ /* 0x000fe4000bf01070 */
[----:B------:R-:W-:Y:S02]  /*1440*/  UISETP.GE.U32.AND UP1, UPT, UR4, -0xff, UPT ;  /* 0xffffff010400788c */ /* 0x000fe4000bf26070 */
[----:B------:R-:W-:Y:S02]  /*1450*/  USEL UR21, UR22, 0x2, UP0 ;  /* 0x0000000216157887 */ /* 0x000fe40008000000 */
[----:B------:R-:W-:-:S02]  /*1460*/  UIADD3 UR15, UPT, UPT, UR15, 0xfe, URZ ;  /* 0x000000fe0f0f7890 */ /* 0x000fc4000fffe0ff */
[----:B------:R-:W-:Y:S02]  /*1470*/  UIADD3 UR7, UPT, UPT, UR21, -0x1, URZ ;  /* 0xffffffff15077890 */ /* 0x000fe4000fffe0ff */
[----:B------:R-:W-:-:S03]  /*1480*/  UIADD3 UR14, UPT, UPT, UR22, -UR21, URZ ;  /* 0x80000015160e7290 */ /* 0x000fc6000fffe0ff */
[----:B------:R-:W-:-:S04]  /*1490*/  @UP1 UIADD3 UR7, UPT, UPT, UR21, URZ, URZ ;  /* 0x000000ff15071290 */ /* 0x000fc8000fffe0ff */
[----:B--2---:R-:W-:-:S12]  /*14a0*/  UIADD3 UR7, UPT, UPT, UR7, 0x1, URZ ;  /* 0x0000000107077890 */ /* 0x004fd8000fffe0ff */
.L_x_35:
[----:B------:R-:W-:Y:S01]  /*14b0*/  UISETP.NE.AND UP0, UPT, UR37, URZ, UPT ;  /* 0x000000ff2500728c */ /* 0x000fe2000bf05270 */
[----:B------:R-:W1:Y:S08]  /*14c0*/  S2UR UR37, SR_CgaCtaId ;  /* 0x00000000002579c3 */ /* 0x000e700000008800 */
[----:B------:R-:W-:Y:S05]  /*14d0*/  BRA.U UP0, `(.L_x_18) ;  /* 0x0000000100347547 */ /* 0x000fea000b800000 */
[----:B------:R-:W2:Y:S01]  /*14e0*/  S2R R2, SR_CgaCtaId ;  /* 0x0000000000027919 */ /* 0x000ea20000008800 */
[----:B------:R-:W-:-:S04]  /*14f0*/  MOV R3, 0x400 ;  /* 0x0000040000037802 */ /* 0x000fc80000000f00 */
[----:B--2---:R-:W-:Y:S02]  /*1500*/  LEA R3, R2, R3, 0x18 ;  /* 0x0000000302037211 */ /* 0x004fe400078ec0ff */
[----:B------:R-:W-:-:S03]  /*1510*/  SHF.L.U32 R2, R8, 0x1f, RZ ;  /* 0x0000001f08027819 */ /* 0x000fc600000006ff */
[----:B------:R-:W-:-:S04]  /*1520*/  IMAD R3, R10, 0x8, R3 ;  /* 0x000000080a037824 */ /* 0x000fc800078e0203 */
[----:B------:R-:W2:Y:S02]  /*1530*/  SYNCS.PHASECHK.TRANS64.TRYWAIT P0, [R3+URZ+0xb0], R2 ;  /* 0x0000b002030075a7 */ /* 0x000ea400080011ff */
[----:B--2---:R-:W-:Y:S05]  /*1540*/  @!P0 BRA `(.L_x_19) ;  /* 0x0000008000d08947 */ /* 0x004fea0003800000 */
.L_x_118:
[----:B------:R-:W-:Y:S01]  /*1550*/  VIADD R10, R10, 0x1 ;  /* 0x000000010a0a7836 */ /* 0x000fe20000000000 */
[----:B------:R2:W-:Y:S04]  /*1560*/  SYNCS.ARRIVE.TRANS64.A1T0 RZ, [R3+URZ+0xa0], RZ ;  /* 0x0000a0ff03ff79a7 */ /* 0x0005e800081000ff */
[----:B------:R-:W-:-:S04]  /*1570*/  ISETP.NE.AND P0, PT, R10, 0x2, PT ;  /* 0x000000020a00780c */ /* 0x000fc80003f05270 */
[----:B------:R-:W-:Y:S02]  /*1580*/  SEL R10, R10, RZ, P0 ;  /* 0x000000ff0a0a7207 */ /* 0x000fe40000000000 */
[----:B--2---:R-:W-:-:S04]  /*1590*/  SEL R3, RZ, 0x1, P0 ;  /* 0x00000001ff037807 */ /* 0x004fc80000000000 */
[----:B------:R-:W-:-:S07]  /*15a0*/  LOP3.LUT R8, R8, R3, RZ, 0x3c, !PT ;  /* 0x0000000308087212 */ /* 0x000fce00078e3cff */
.L_x_18:
[----:B------:R-:W-:Y:S01]  /*15b0*/  UMOV UR4, 0x400 ;  /* 0x0000040000047882 */ /* 0x000fe20000000000 */
[----:B------:R-:W-:Y:S01]  /*15c0*/  SHF.L.U32 R2, R15, 0x1f, RZ ;  /* 0x0000001f0f027819 */ /* 0x000fe200000006ff */
[----:B-1----:R-:W-:Y:S01]  /*15d0*/  ULEA UR4, UR37, UR4, 0x18 ;  /* 0x0000000425047291 */ /* 0x002fe2000f8ec0ff */
[----:B------:R-:W-:Y:S01]  /*15e0*/  R2UR UR35, R21 ;  /* 0x00000000152372ca */ /* 0x000fe200000e0000 */
[----:B------:R-:W-:Y:S01]  /*15f0*/  UISETP.GE.U32.AND UP0, UPT, UR15, 0xff, UPT ;  /* 0x000000ff0f00788c */ /* 0x000fe2000bf06070 */
[----:B------:R-:W-:Y:S01]  /*1600*/  R2UR UR19, R20 ;  /* 0x00000000141372ca */ /* 0x000fe200000e0000 */
[----:B------:R-:W-:Y:S01]  /*1610*/  ULEA UR5, UR13, UR4, 0x3 ;  /* 0x000000040d057291 */ /* 0x000fe2000f8e18ff */
[----:B------:R-:W-:-:S08]  /*1620*/  UMOV UR23, URZ ;  /* 0x000000ff00177c82 */ /* 0x000fd00008000000 */
[----:B------:R1:W2:Y:S01]  /*1630*/  SYNCS.PHASECHK.TRANS64.TRYWAIT P0, [UR5+0x10], R2 ;  /* 0x00001002ff0075a7 */ /* 0x0002a20008001105 */
[----:B------:R-:W-:Y:S02]  /*1640*/  USHF.L.U32 UR35, UR35, 0x7, URZ ;  /* 0x0000000723237899 */ /* 0x000fe400080006ff */
[----:B------:R-:W-:Y:S01]  /*1650*/  UIMAD UR19, UR19, 0xc0, URZ ;  /* 0x000000c0131378a4 */ /* 0x000fe2000f8e02ff */
[----:B------:R-:W-:Y:S11]  /*1660*/  BRA.U !UP0, `(.L_x_20) ;  /* 0x0000000108d87547 */ /* 0x000ff6000b800000 */
[----:B------:R-:W-:Y:S01]  /*1670*/  UMOV UR29, URZ ;  /* 0x000000ff001d7c82 */ /* 0x000fe20008000000 */
[----:B------:R-:W-:-:S05]  /*1680*/  UMOV UR6, UR13 ;  /* 0x0000000d00067c82 */ /* 0x000fca0008000000 */
.L_x_25:
[----:B--2---:R-:W-:Y:S01]  /*1690*/  @!P5 MOV R3, 0x14000 ;  /* 0x000140000003d802 */ /* 0x004fe20000000f00 */
[----:B-1----:R-:W-:Y:S01]  /*16a0*/  ULEA UR33, UR6, UR4, 0x3 ;  /* 0x0000000406217291 */ /* 0x002fe2000f8e18ff */
[----:B--2---:R-:W-:Y:S11]  /*16b0*/  @P0 BRA `(.L_x_21) ;  /* 0x00000000000c0947 */ /* 0x004ff60003800000 */
[----:B------:R-:W-:Y:S04]  /*16c0*/  SHF.L.U32 R5, R15, 0x1f, RZ ;  /* 0x0000001f0f057819 */ /* 0x000fe800000006ff */
[----:B------:R-:W2:Y:S02]  /*16d0*/  SYNCS.PHASECHK.TRANS64.TRYWAIT P0, [UR33+0x10], R5 ;  /* 0x00001005ff0075a7 */ /* 0x000ea40008001121 */
[----:B--2---:R-:W-:Y:S05]  /*16e0*/  @!P0 BRA `(.L_x_22) ;  /* 0x00000080007c8947 */ /* 0x004fea0003800000 */
.L_x_21:
[----:B------:R2:W-:Y:S01]  /*16f0*/  @!P5 SYNCS.ARRIVE.TRANS64 RZ, [UR33], R3 ;  /* 0x00000003ffffd9a7 */ /* 0x0005e20008000021 */
[----:B------:R-:W-:Y:S04]  /*1700*/  BSSY.RECONVERGENT B0, `(.L_x_23) ;  /* 0x0000003000007945 */ /* 0x000fe80003800200 */
[----:B------:R-:W-:Y:S05]  /*1710*/  @P4 BRA `(.L_x_24) ;  /* 0x0000000000044947 */ /* 0x000fea0003800000 */
[----:B------:R-:W-:Y:S05]  /*1720*/  BPT.TRAP 0x1 ;  /* 0x000000040000795c */ /* 0x000fea0000300000 */
.L_x_24:
[----:B------:R-:W-:Y:S05]  /*1730*/  BSYNC.RECONVERGENT B0 ;  /* 0x0000000000007941 */ /* 0x000fea0003800200 */
.L_x_23:
[----:B------:R-:W-:Y:S02]  /*1740*/  UIADD3 UR13, UPT, UPT, UR6, 0x1, URZ ;  /* 0x00000001060d7890 */ /* 0x000fe4000fffe0ff */
[----:B------:R-:W-:Y:S02]  /*1750*/  UIADD3 UR42, UP1, UPT, UR30, 0x80, URZ ;  /* 0x000000801e2a7890 */ /* 0x000fe4000ff3e0ff */
[----:B------:R-:W-:Y:S02]  /*1760*/  UISETP.NE.AND UP0, UPT, UR13, 0x2, UPT ;  /* 0x000000020d00788c */ /* 0x000fe4000bf05270 */
[----:B------:R-:W-:Y:S02]  /*1770*/  ULEA UR24, UR6, UR4, 0xf ;  /* 0x0000000406187291 */ /* 0x000fe4000f8e78ff */
[----:B------:R-:W-:Y:S02]  /*1780*/  USEL UR9, URZ, 0x1, UP0 ;  /* 0x00000001ff097887 */ /* 0x000fe40008000000 */
[----:B------:R-:W-:Y:S02]  /*1790*/  USEL UR13, UR13, URZ, UP0 ;  /* 0x000000ff0d0d7287 */ /* 0x000fe40008000000 */
[----:B------:R-:W-:Y:S02]  /*17a0*/  USHF.L.U32 UR34, UR29, 0x7, URZ ;  /* 0x000000071d227899 */ /* 0x000fe400080006ff */
[----:B------:R-:W-:Y:S01]  /*17b0*/  ULEA UR8, UR13, UR4, 0x3 ;  /* 0x000000040d087291 */ /* 0x000fe2000f8e18ff */
[----:B------:R-:W-:Y:S01]  /*17c0*/  LOP3.LUT R15, R15, UR9, RZ, 0x3c, !PT ;  /* 0x000000090f0f7c12 */ /* 0x000fe2000f8e3cff */
[----:B------:R-:W-:Y:S02]  /*17d0*/  UIADD3.X UR43, UPT, UPT, URZ, UR31, URZ, UP1, !UPT ;  /* 0x0000001fff2b7290 */ /* 0x000fe40008ffe4ff */
[----:B------:R-:W-:Y:S01]  /*17e0*/  UIADD3 UR32, UPT, UPT, UR24, 0xc800, URZ ;  /* 0x0000c80018207890 */ /* 0x000fe2000fffe0ff */
[----:B-1----:R-:W-:Y:S01]  /*17f0*/  SHF.L.U32 R2, R15, 0x1f, RZ ;  /* 0x0000001f0f027819 */ /* 0x002fe200000006ff */
[----:B------:R-:W-:Y:S01]  /*1800*/  UIADD3 UR26, UPT, UPT, UR34, 0x40, URZ ;  /* 0x00000040221a7890 */ /* 0x000fe2000fffe0ff */
[----:B------:R-:W-:Y:S02]  /*1810*/  UMOV UR40, 0x0 ;  /* 0x0000000000287882 */ /* 0x000fe40000000000 */
[----:B------:R1:W1:Y:S01]  /*1820*/  SYNCS.PHASECHK.TRANS64.TRYWAIT P0, [UR8+0x10], R2 ;  /* 0x00001002ff0075a7 */ /* 0x0002620008001108 */
[----:B------:R-:W-:Y:S01]  /*1830*/  UMOV UR41, 0x10000000 ;  /* 0x1000000000297882 */ /* 0x000fe20000000000 */
[----:B------:R-:W-:Y:S02]  /*1840*/  UIADD3 UR24, UPT, UPT, UR24, 0x10800, URZ ;  /* 0x0001080018187890 */ /* 0x000fe4000fffe0ff */
[----:B------:R1:W-:Y:S01]  /*1850*/  UTMALDG.3D [UR32], [UR42], desc[UR40] ;  /* 0x000028202a0075b4 */ /* 0x0003e20008011000 */
[----:B------:R-:W-:Y:S02]  /*1860*/  UIADD3 UR38, UP0, UPT, UR30, 0x180, URZ ;  /* 0x000001801e267890 */ /* 0x000fe4000ff1e0ff */
[----:B------:R-:W-:Y:S01]  /*1870*/  UIMAD UR5, UR6, 0xc000, UR4 ;  /* 0x0000c000060578a4 */ /* 0x000fe2000f8e0204 */
[----:B------:R-:W-:Y:S01]  /*1880*/  UMOV UR25, UR33 ;  /* 0x0000002100197c82 */ /* 0x000fe20008000000 */
[----:B------:R-:W-:Y:S01]  /*1890*/  UMOV UR27, UR35 ;  /* 0x00000023001b7c82 */ /* 0x000fe20008000000 */
[----:B------:R-:W-:Y:S01]  /*18a0*/  UMOV UR28, UR36 ;  /* 0x00000024001c7c82 */ /* 0x000fe20008000000 */
[----:B------:R-:W-:Y:S01]  /*18b0*/  UIADD3.X UR39, UPT, UPT, URZ, UR31, URZ, UP0, !UPT ;  /* 0x0000001fff277290 */ /* 0x000fe200087fe4ff */
[----:B------:R1:W-:Y:S01]  /*18c0*/  UTMALDG.3D [UR24], [UR42], desc[UR40] ;  /* 0x000028182a0075b4 */ /* 0x0003e20008011000 */
[----:B------:R-:W-:Y:S01]  /*18d0*/  UIADD3 UR16, UPT, UPT, UR5, 0x1c800, URZ ;  /* 0x0001c80005107890 */ /* 0x000fe2000fffe0ff */
[----:B------:R-:W-:Y:S01]  /*18e0*/  UMOV UR17, UR33 ;  /* 0x0000002100117c82 */ /* 0x000fe20008000000 */
[----:B------:R-:W-:Y:S01]  /*18f0*/  UMOV UR20, UR36 ;  /* 0x0000002400147c82 */ /* 0x000fe20008000000 */
[----:B------:R-:W-:Y:S01]  /*1900*/  UMOV UR18, UR34 ;  /* 0x0000002200127c82 */ /* 0x000fe20008000000 */
[----:B------:R-:W-:Y:S01]  /*1910*/  UIADD3 UR8, UPT, UPT, UR5, 0x22800, URZ ;  /* 0x0002280005087890 */ /* 0x000fe2000fffe0ff */
[----:B------:R-:W-:Y:S01]  /*1920*/  UMOV UR11, UR19 ;  /* 0x00000013000b7c82 */ /* 0x000fe20008000000 */
[----:B------:R-:W-:Y:S03]  /*1930*/  UMOV UR12, UR36 ;  /* 0x00000024000c7c82 */ /* 0x000fe60008000000 */
[----:B------:R1:W-:Y:S01]  /*1940*/  UTMALDG.3D [UR16], [UR38], desc[UR40] ;  /* 0x00002810260075b4 */ /* 0x0003e20008011000 */
[----:B------:R-:W-:Y:S01]  /*1950*/  UIADD3 UR29, UPT, UPT, UR29, 0x1, URZ ;  /* 0x000000011d1d7890 */ /* 0x000fe2000fffe0ff */
[----:B------:R-:W-:Y:S01]  /*1960*/  UMOV UR9, UR33 ;  /* 0x0000002100097c82 */ /* 0x000fe20008000000 */
[----:B------:R-:W-:Y:S02]  /*1970*/  UMOV UR10, UR26 ;  /* 0x0000001a000a7c82 */ /* 0x000fe40008000000 */
[----:B------:R-:W-:Y:S01]  /*1980*/  UISETP.NE.AND UP0, UPT, UR29, UR7, UPT ;  /* 0x000000071d00728c */ /* 0x000fe2000bf05270 */
[----:B------:R-:W-:Y:S01]  /*1990*/  UMOV UR23, UR7 ;  /* 0x0000000700177c82 */ /* 0x000fe20008000000 */
[----:B------:R1:W-:Y:S01]  /*19a0*/  UTMALDG.3D [UR8], [UR38], desc[UR40] ;  /* 0x00002808260075b4 */ /* 0x0003e20008011000 */
[----:B------:R-:W-:Y:S06]  /*19b0*/  UMOV UR6, UR13 ;  /* 0x0000000d00067c82 */ /* 0x000fec0008000000 */
[----:B------:R-:W-:Y:S05]  /*19c0*/  BRA.U UP0, `(.L_x_25) ;  /* 0xfffffffd00307547 */ /* 0x000fea000b83ffff */
.L_x_20:
[----:B------:R-:W-:Y:S01]  /*19d0*/  ULEA UR5, UR13, UR4, 0x3 ;  /* 0x000000040d057291 */ /* 0x000fe2000f8e18ff */
[----:B-1----:R-:W-:Y:S01]  /*19e0*/  SHF.L.U32 R2, R15, 0x1f, RZ ;  /* 0x0000001f0f027819 */ /* 0x002fe200000006ff */
[----:B------:R-:W-:Y:S01]  /*19f0*/  @!P1 SYNCS.ARRIVE.TRANS64.A1T0 RZ, [UR4+0x58], RZ ;  /* 0x000058ffffff99a7 */ /* 0x000fe20008100004 */
[----:B------:R-:W-:-:S06]  /*1a00*/  UISETP.GT.AND UP0, UPT, UR22, UR21, UPT ;  /* 0x000000151600728c */ /* 0x000fcc000bf04270 */
[----:B--2---:R1:W2:Y:S03]  /*1a10*/  SYNCS.PHASECHK.TRANS64.TRYWAIT P0, [UR5+0x10], R2 ;  /* 0x00001002ff0075a7 */ /* 0x0042a60008001105 */
[----:B------:R-:W-:Y:S05]  /*1a20*/  BRA.U !UP0, `(.L_x_26) ;  /* 0x0000000108d47547 */ /* 0x000fea000b800000 */
[----:B------:R-:W-:Y:S01]  /*1a30*/  UIADD3 UR29, UPT, UPT, UR14, UR23, URZ ;  /* 0x000000170e1d7290 */ /* 0x000fe2000fffe0ff */
[----:B------:R-:W-:-:S11]  /*1a40*/  UMOV UR6, UR13 ;  /* 0x0000000d00067c82 */ /* 0x000fd60008000000 */
.L_x_31:
[----:B--2---:R-:W-:Y:S01]  /*1a50*/  @!P5 MOV R3, 0x14000 ;  /* 0x000140000003d802 */ /* 0x004fe20000000f00 */
[----:B-1----:R-:W-:Y:S01]  /*1a60*/  ULEA UR33, UR6, UR4, 0x3 ;  /* 0x0000000406217291 */ /* 0x002fe2000f8e18ff */
[----:B--2---:R-:W-:Y:S11]  /*1a70*/  @P0 BRA `(.L_x_27) ;  /* 0x00000000000c0947 */ /* 0x004ff60003800000 */
[----:B------:R-:W-:Y:S04]  /*1a80*/  SHF.L.U32 R5, R15, 0x1f, RZ ;  /* 0x0000001f0f057819 */ /* 0x000fe800000006ff */
[----:B------:R-:W2:Y:S02]  /*1a90*/  SYNCS.PHASECHK.TRANS64.TRYWAIT P0, [UR33+0x10], R5 ;  /* 0x00001005ff0075a7 */ /* 0x000ea40008001121 */
[----:B--2---:R-:W-:Y:S05]  /*1aa0*/  @!P0 BRA `(.L_x_28) ;  /* 0x0000007c00a48947 */ /* 0x004fea0003800000 */
.L_x_27:
[----:B------:R2:W-:Y:S01]  /*1ab0*/  @!P5 SYNCS.ARRIVE.TRANS64 RZ, [UR33], R3 ;  /* 0x00000003ffffd9a7 */ /* 0x0005e20008000021 */
[----:B------:R-:W-:Y:S04]  /*1ac0*/  BSSY.RECONVERGENT B0, `(.L_x_29) ;  /* 0x0000003000007945 */ /* 0x000fe80003800200 */
[----:B------:R-:W-:Y:S05]  /*1ad0*/  @P4 BRA `(.L_x_30) ;  /* 0x0000000000044947 */ /* 0x000fea0003800000 */
[----:B------:R-:W-:Y:S05]  /*1ae0*/  BPT.TRAP 0x1 ;  /* 0x000000040000795c */ /* 0x000fea0000300000 */
.L_x_30:
[----:B------:R-:W-:Y:S05]  /*1af0*/  BSYNC.RECONVERGENT B0 ;  /* 0x0000000000007941 */ /* 0x000fea0003800200 */
.L_x_29:
        /* <DEDUP_REMOVED lines=12> */
[----:B------:R-:W-:Y:S01]  /*1bc0*/  UMOV UR40, 0x0 ;  /* 0x0000000000287882 */ /* 0x000fe20000000000 */
[----:B------:R-:W-:Y:S01]  /*1bd0*/  UMOV UR41, 0x10000000 ;  /* 0x1000000000297882 */ /* 0x000fe20000000000 */
[----:B------:R-:W-:Y:S01]  /*1be0*/  UIADD3 UR26, UPT, UPT, UR34, 0x40, URZ ;  /* 0x00000040221a7890 */ /* 0x000fe2000fffe0ff */
[----:B------:R1:W1:Y:S01]  /*1bf0*/  SYNCS.PHASECHK.TRANS64.TRYWAIT P0, [UR8+0x10], R2 ;  /* 0x00001002ff0075a7 */ /* 0x0002620008001108 */
[----:B------:R-:W-:Y:S02]  /*1c00*/  UIADD3 UR24, UPT, UPT, UR24, 0x10800, URZ ;  /* 0x0001080018187890 */ /* 0x000fe4000fffe0ff */
[----:B------:R-:W-:Y:S01]  /*1c10*/  UIADD3 UR38, UP0, UPT, UR30, 0x180, URZ ;  /* 0x000001801e267890 */ /* 0x000fe2000ff1e0ff */
[----:B------:R1:W-:Y:S01]  /*1c20*/  UTMALDG.3D [UR32], [UR42], desc[UR40] ;  /* 0x000028202a0075b4 */ /* 0x0003e20008011000 */
        /* <DEDUP_REMOVED lines=14> */
[----:B------:R-:W-:Y:S01]  /*1d10*/  UMOV UR9, UR33 ;  /* 0x0000002100097c82 */ /* 0x000fe20008000000 */
[----:B------:R-:W-:Y:S01]  /*1d20*/  UMOV UR10, UR26 ;  /* 0x0000001a000a7c82 */ /* 0x000fe20008000000 */
[----:B------:R-:W-:Y:S01]  /*1d30*/  UIADD3 UR23, UPT, UPT, UR23, 0x1, URZ ;  /* 0x0000000117177890 */ /* 0x000fe2000fffe0ff */
[----:B------:R-:W-:Y:S03]  /*1d40*/  UMOV UR6, UR13 ;  /* 0x0000000d00067c82 */ /* 0x000fe60008000000 */
[----:B------:R-:W-:Y:S01]  /*1d50*/  UISETP.NE.AND UP0, UPT, UR23, UR29, UPT ;  /* 0x0000001d1700728c */ /* 0x000fe2000bf05270 */
[----:B------:R1:W-:Y:S08]  /*1d60*/  UTMALDG.3D [UR8], [UR38], desc[UR40] ;  /* 0x00002808260075b4 */ /* 0x0003f00008011000 */
[----:B------:R-:W-:Y:S05]  /*1d70*/  BRA.U UP0, `(.L_x_31) ;  /* 0xfffffffd00347547 */ /* 0x000fea000b83ffff */
.L_x_26:
[----:B-1----:R-:W-:Y:S01]  /*1d80*/  LEA R2, R14, UR4, 0x3 ;  /* 0x000000040e027c11 */ /* 0x002fe2000f8e18ff */
[----:B------:R-:W-:Y:S01]  /*1d90*/  NOP ;  /* 0x0000000000007918 */ /* 0x000fe20000000000 */
[----:B--2---:R-:W-:Y:S02]  /*1da0*/  SHF.L.U32 R3, R12, 0x1f, RZ ;  /* 0x0000001f0c037819 */ /* 0x004fe400000006ff */
[----:B------:R-:W-:Y:S02]  /*1db0*/  LEA R4, R14, UR4, 0x4 ;  /* 0x000000040e047c11 */ /* 0x000fe4000f8e20ff */
[----:B------:R-:W1:Y:S02]  /*1dc0*/  SYNCS.PHASECHK.TRANS64.TRYWAIT P0, [R2+URZ+0x60], R3 ;  /* 0x00006003020075a7 */ /* 0x000e6400080011ff */
[----:B-1----:R-:W-:Y:S05]  /*1dd0*/  @!P0 BRA `(.L_x_32) ;  /* 0x0000007800f08947 */ /* 0x002fea0003800000 */
.L_x_121:
[----:B------:R-:W2:Y:S01]  /*1de0*/  LDS.128 R4, [R4+0xd0] ;  /* 0x0000d00004047984 */ /* 0x000ea20000000c00 */
[----:B---3--:R-:W-:Y:S01]  /*1df0*/  ISETP.GE.AND P0, PT, R72, 0x1, PT ;  /* 0x000000014800780c */ /* 0x008fe20003f06270 */
[----:B-1----:R-:W-:Y:S01]  /*1e00*/  VIADD R2, R2, 0x70 ;  /* 0x0000007002027836 */ /* 0x002fe20000000000 */
[----:B------:R-:W-:Y:S01]  /*1e10*/  @!PT LDS RZ, [RZ] ;  /* 0x00000000fffff984 */ /* 0x000fe20000000800 */
[----:B------:R-:W-:Y:S01]  /*1e20*/  @!PT LDS RZ, [RZ] ;  /* 0x00000000fffff984 */ /* 0x000fe20000000800 */
[----:B------:R-:W-:Y:S01]  /*1e30*/  @!PT LDS RZ, [RZ] ;  /* 0x00000000fffff984 */ /* 0x000fe20000000800 */
[----:B------:R-:W-:Y:S01]  /*1e40*/  @!PT LDS RZ, [RZ] ;  /* 0x00000000fffff984 */ /* 0x000fe20000000800 */
[----:B------:R1:W-:Y:S06]  /*1e50*/  MEMBAR.ALL.CTA ;  /* 0x0000000000007992 */ /* 0x0003ec0000008000 */
[----:B-1----:R-:W1:Y:S01]  /*1e60*/  FENCE.VIEW.ASYNC.S ;  /* 0x00000000000073c6 */ /* 0x002e620000000000 */
[----:B------:R-:W-:-:S04]  /*1e70*/  PRMT R2, RZ, 0x654, R2 ;  /* 0x00000654ff027816 */ /* 0x000fc80000000002 */
[----:B-1----:R1:W-:Y:S01]  /*1e80*/  SYNCS.ARRIVE.TRANS64.RED.A1T0 RZ, [R2+URZ], RZ ;  /* 0x000000ff02ff79a7 */ /* 0x0023e200081004ff */
[----:B--2---:R-:W-:-:S13]  /*1e90*/  LOP3.LUT P2, RZ, R6, 0x1, RZ, 0xc0, !PT ;  /* 0x0000000106ff7812 */ /* 0x004fda000784c0ff */
[----:B------:R-:W-:Y:S01]  /*1ea0*/  @P2 SHF.R.U32.HI R3, RZ, 0x10, R5 ;  /* 0x00000010ff032819 */ /* 0x000fe20000011605 */
[----:B------:R-:W-:Y:S01]  /*1eb0*/  VOTEU.ANY UP0, P2 ;  /* 0x0000000000ff7886 */ /* 0x000fe20001000100 */
[----:B------:R-:W-:Y:S02]  /*1ec0*/  @P2 MOV R13, R4 ;  /* 0x00000004000d2202 */ /* 0x000fe40000000f00 */
[----:B------:R-:W-:Y:S02]  /*1ed0*/  @P2 R2UR.BROADCAST UR5, R3 ;  /* 0x00000000030522ca */ /* 0x000fe400008e0000 */
[----:B------:R-:W-:-:S11]  /*1ee0*/  @P2 LOP3.LUT R11, R5, 0xffff, RZ, 0xc0, !PT ;  /* 0x0000ffff050b2812 */ /* 0x000fd600078ec0ff */
[----:B------:R-:W-:Y:S01]  /*1ef0*/  @UP0 UMOV UR36, UR5 ;  /* 0x0000000500240c82 */ /* 0x000fe20008000000 */
[----:B-1----:R-:W-:Y:S05]  /*1f00*/  @!P0 BRA `(.L_x_33) ;  /* 0x0000000000b88947 */ /* 0x002fea0003800000 */
[----:B------:R-:W4:Y:S01]  /*1f10*/  LDC.64 R4, c[0x0][0xb18] ;  /* 0x0002c600ff047b82 */ /* 0x000f220000000a00 */
[----:B------:R-:W-:-:S07]  /*1f20*/  ISETP.NE.AND P3, PT, R72, 0x1, PT ;  /* 0x000000014800780c */ /* 0x000fce0003f65270 */
[----:B------:R-:W1:Y:S08]  /*1f30*/  LDC.64 R6, c[0x0][0xb10] ;  /* 0x0002c400ff067b82 */ /* 0x000e700000000a00 */
[----:B------:R-:W2:Y:S08]  /*1f40*/  LDC R16, c[0x0][0xb20] ;  /* 0x0002c800ff107b82 */ /* 0x000eb00000000800 */
[----:B------:R-:W3:Y:S01]  /*1f50*/  LDC R18, c[0x0][0xb0c] ;  /* 0x0002c300ff127b82 */ /* 0x000ee20000000800 */
[----:B----4-:R-:W-:Y:S01]  /*1f60*/  IMAD.HI.U32 R17, R0, R5, RZ ;  /* 0x0000000500117227 */ /* 0x010fe200078e00ff */
[----:B------:R-:W-:-:S03]  /*1f70*/  ISETP.NE.AND P0, PT, R4, 0x1, PT ;  /* 0x000000010400780c */ /* 0x000fc60003f05270 */
[----:B------:R-:W-:-:S03]  /*1f80*/  IMAD.HI.U32 R5, R11, R5, RZ ;  /* 0x000000050b057227 */ /* 0x000fc600078e00ff */
[----:B------:R-:W4:Y:S01]  /*1f90*/  LDC.64 R2, c[0x0][0xb28] ;  /* 0x0002ca00ff027b82 */ /* 0x000f220000000a00 */
[----:B-1----:R-:W-:-:S04]  /*1fa0*/  IMAD.HI.U32 R20, R9, R6, RZ ;  /* 0x0000000609147227 */ /* 0x002fc800078e00ff */
[----:B------:R-:W-:Y:S01]  /*1fb0*/  IMAD.HI.U32 R22, R13, R6, RZ ;  /* 0x000000060d167227 */ /* 0x000fe200078e00ff */
[----:B------:R-:W-:Y:S02]  /*1fc0*/  SHF.R.U32.HI R20, RZ, R7, R20 ;  /* 0x00000007ff147219 */ /* 0x000fe40000011614 */
[-C--:B--2---:R-:W-:Y:S02]  /*1fd0*/  SHF.R.U32.HI R17, RZ, R16.reuse, R17 ;  /* 0x00000010ff117219 */ /* 0x084fe40000011611 */
[----:B------:R-:W-:Y:S02]  /*1fe0*/  SHF.R.U32.HI R16, RZ, R16, R5 ;  /* 0x00000010ff107219 */ /* 0x000fe40000011605 */
[----:B------:R-:W-:Y:S02]  /*1ff0*/  SEL R17, R0, R17, !P0 ;  /* 0x0000001100117207 */ /* 0x000fe40004000000 */
[----:B------:R-:W-:Y:S02]  /*2000*/  SHF.R.U32.HI R22, RZ, R7, R22 ;  /* 0x00000007ff167219 */ /* 0x000fe40000011616 */
[----:B---3--:R-:W-:-:S02]  /*2010*/  ISETP.NE.AND P1, PT, R18, 0x1, PT ;  /* 0x000000011200780c */ /* 0x008fc40003f25270 */
[----:B------:R-:W-:Y:S02]  /*2020*/  SEL R5, R11, R16, !P0 ;  /* 0x000000100b057207 */ /* 0x000fe40004000000 */
[----:B------:R-:W-:Y:S02]  /*2030*/  SEL R19, R9, R20, !P1 ;  /* 0x0000001409137207 */ /* 0x000fe40004800000 */
[----:B------:R-:W-:Y:S01]  /*2040*/  SEL R7, R13, R22, !P1 ;  /* 0x000000160d077207 */ /* 0x000fe20004800000 */
[----:B----4-:R-:W-:-:S04]  /*2050*/  IMAD.HI.U32 R20, R17, R2, RZ ;  /* 0x0000000211147227 */ /* 0x010fc800078e00ff */
[----:B------:R-:W-:Y:S01]  /*2060*/  IMAD.HI.U32 R6, R19, R2, RZ ;  /* 0x0000000213067227 */ /* 0x000fe200078e00ff */
[----:B------:R-:W-:-:S04]  /*2070*/  @P3 SHF.R.U32.HI R17, RZ, R3, R20 ;  /* 0x00000003ff113219 */ /* 0x000fc80000011614 */
        /* <DEDUP_REMOVED lines=8> */
[----:B------:R-:W-:-:S04]  /*2100*/  @!P0 IMAD.HI.U32 R16, R7, R2, RZ ;  /* 0x0000000207108227 */ /* 0x000fc800078e00ff */
[----:B------:R-:W-:Y:S01]  /*2110*/  IMAD.MOV R2, RZ, RZ, -R6 ;  /* 0x000000ffff027224 */ /* 0x000fe200078e0a06 */
[----:B------:R-:W-:-:S03]  /*2120*/  @!P0 SHF.R.U32.HI R16, RZ, R3, R16 ;  /* 0x00000003ff108219 */ /* 0x000fc60000011610 */
[----:B------:R-:W-:Y:S01]  /*2130*/  IMAD R2, R72, R2, R5 ;  /* 0x0000000248027224 */ /* 0x000fe200078e0205 */
[----:B------:R-:W-:Y:S02]  /*2140*/  @!P0 SEL R3, R7, R16, !P3 ;  /* 0x0000001007038207 */ /* 0x000fe40005800000 */
[----:B------:R-:W-:-:S03]  /*2150*/  IADD3 R16, PT, PT, -R5, RZ, RZ ;  /* 0x000000ff05107210 */ /* 0x000fc60007ffe1ff */
[--C-:B------:R-:W-:Y:S02]  /*2160*/  @!P0 IMAD.IADD R6, R6, 0x1, -R3.reuse ;  /* 0x0000000106068824 */ /* 0x100fe400078e0a03 */
[----:B------:R-:W-:Y:S01]  /*2170*/  @!P0 IMAD R3, R2, R19, R3 ;  /* 0x0000001302038224 */ /* 0x000fe200078e0203 */
[----:B------:R-:W-:Y:S01]  /*2180*/  IADD3 R2, PT, PT, -R7, RZ, RZ ;  /* 0x000000ff07027210 */ /* 0x000fe20007ffe1ff */
[----:B------:R-:W-:Y:S02]  /*2190*/  @!P0 IMAD R5, R72, R6, R7 ;  /* 0x0000000648058224 */ /* 0x000fe400078e0207 */
[----:B------:R-:W-:Y:S02]  /*21a0*/  IMAD R11, R4, R16, R11 ;  /* 0x00000010040b7224 */ /* 0x000fe400078e020b */
[----:B------:R-:W-:Y:S02]  /*21b0*/  @!P0 IMAD.MOV.U32 R7, RZ, RZ, R3 ;  /* 0x000000ffff078224 */ /* 0x000fe400078e0003 */
[----:B------:R-:W-:-:S02]  /*21c0*/  IMAD R2, R18, R2, R13 ;  /* 0x0000000212027224 */ /* 0x000fc400078e020d */
[----:B------:R-:W-:Y:S02]  /*21d0*/  IMAD R11, R5, R4, R11 ;  /* 0x00000004050b7224 */ /* 0x000fe400078e020b */
[----:B------:R-:W-:Y:S02]  /*21e0*/  IMAD R13, R7, R18, R2 ;  /* 0x00000012070d7224 */ /* 0x000fe400078e0202 */
.L_x_33:
[----:B------:R-:W1:Y:S02]  /*21f0*/  LDCU UR5, c[0x0][0xb30] ;  /* 0x00016600ff0577ac */ /* 0x000e640008000800 */
[----:B-1----:R-:W-:-:S09]  /*2200*/  UISETP.NE.AND UP0, UPT, UR5, 0x1, UPT ;  /* 0x000000010500788c */ /* 0x002fd2000bf05270 */
[----:B------:R-:W-:Y:S05]  /*2210*/  BRA.U UP0, `(.L_x_34) ;  /* 0x0000000100407547 */ /* 0x000fea000b800000 */
[----:B------:R-:W1:Y:S08]  /*2220*/  LDC.64 R4, c[0x0][0xb10] ;  /* 0x0002c400ff047b82 */ /* 0x000e700000000a00 */
[----:B------:R-:W2:Y:S08]  /*2230*/  LDC.64 R2, c[0x0][0xb18] ;  /* 0x0002c600ff027b82 */ /* 0x000eb00000000a00 */
[----:B------:R-:W3:Y:S08]  /*2240*/  LDC R6, c[0x0][0xb20] ;  /* 0x0002c800ff067b82 */ /* 0x000ef00000000800 */
[----:B------:R-:W4:Y:S01]  /*2250*/  LDC R16, c[0x0][0xb0c] ;  /* 0x0002c300ff107b82 */ /* 0x000f220000000800 */
[----:B-1----:R-:W-:-:S05]  /*2260*/  IMAD.HI.U32 R4, R13, R4, RZ ;  /* 0x000000040d047227 */ /* 0x002fca00078e00ff */
[----:B------:R-:W-:Y:S01]  /*2270*/  SHF.R.U32.HI R4, RZ, R5, R4 ;  /* 0x00000005ff047219 */ /* 0x000fe20000011604 */
[----:B--2---:R-:W-:Y:S01]  /*2280*/  IMAD.HI.U32 R3, R11, R3, RZ ;  /* 0x000000030b037227 */ /* 0x004fe200078e00ff */
[----:B------:R-:W-:-:S04]  /*2290*/  ISETP.NE.AND P0, PT, R2, 0x1, PT ;  /* 0x000000010200780c */ /* 0x000fc80003f05270 */
[----:B---3--:R-:W-:-:S04]  /*22a0*/  SHF.R.U32.HI R6, RZ, R6, R3 ;  /* 0x00000006ff067219 */ /* 0x008fc80000011603 */
[----:B------:R-:W-:Y:S02]  /*22b0*/  SEL R3, R11, R6, !P0 ;  /* 0x000000060b037207 */ /* 0x000fe40004000000 */
[----:B----4-:R-:W-:-:S04]  /*22c0*/  ISETP.NE.AND P1, PT, R16, 0x1, PT ;  /* 0x000000011000780c */ /* 0x010fc80003f25270 */
[----:B------:R-:W-:-:S05]  /*22d0*/  SEL R4, R13, R4, !P1 ;  /* 0x000000040d047207 */ /* 0x000fca0004800000 */
[----:B------:R-:W-:Y:S02]  /*22e0*/  IMAD.IADD R5, R3, 0x1, -R4 ;  /* 0x0000000103057824 */ /* 0x000fe400078e0a04 */
[----:B------:R-:W-:Y:S02]  /*22f0*/  IMAD.IADD R3, R4, 0x1, -R3 ;  /* 0x0000000104037824 */ /* 0x000fe400078e0a03 */
[----:B------:R-:W-:Y:S02]  /*2300*/  IMAD R13, R5, R16, R13 ;  /* 0x00000010050d7224 */ /* 0x000fe400078e020d */
[----:B------:R-:W-:-:S07]  /*2310*/  IMAD R11, R3, R2, R11 ;  /* 0x00000002030b7224 */ /* 0x000fce00078e020b */
.L_x_34:
[----:B------:R-:W-:Y:S01]  /*2320*/  VIADD R14, R14, 0x1 ;  /* 0x000000010e0e7836 */ /* 0x000fe20000000000 */
[----:B------:R-:W-:Y:S01]  /*2330*/  PLOP3.LUT P1, PT, PT, PT, PT, 0x80, 0x8 ;  /* 0x000000000008781c */ /* 0x000fe20003f2f070 */
[----:B------:R-:W-:Y:S02]  /*2340*/  IMAD.IADD R21, R13, 0x1, R156 ;  /* 0x000000010d157824 */ /* 0x000fe400078e029c */
[----:B------:R-:W-:Y:S01]  /*2350*/  IMAD.IADD R20, R11, 0x1, R154 ;  /* 0x000000010b147824 */ /* 0x000fe200078e029a */
[----:B------:R-:W-:-:S04]  /*2360*/  ISETP.NE.AND P0, PT, R14, 0x2, PT ;  /* 0x000000020e00780c */ /* 0x000fc80003f05270 */
[----:B------:R-:W-:Y:S02]  /*2370*/  SEL R3, RZ, 0x1, P0 ;  /* 0x00000001ff037807 */ /* 0x000fe40000000000 */
[----:B------:R-:W-:Y:S02]  /*2380*/  SEL R14, R14, RZ, P0 ;  /* 0x000000ff0e0e7207 */ /* 0x000fe40000000000 */
[----:B------:R-:W-:Y:S01]  /*2390*/  LOP3.LUT R12, R12, R3, RZ, 0x3c, !PT ;  /* 0x000000030c0c7212 */ /* 0x000fe200078e3cff */
[----:B------:R-:W-:Y:S06]  /*23a0*/  @P2 BRA `(.L_x_35) ;  /* 0xfffffff000402947 */ /* 0x000fec000383ffff */
[----:B------:R-:W-:Y:S01]  /*23b0*/  UIADD3 UR5, UPT, UPT, UR4, 0x10, URZ ;  /* 0x0000001004057890 */ /* 0x000fe2000fffe0ff */
[----:B------:R-:W-:-:S03]  /*23c0*/  SHF.L.U32 R3, R15, 0x1f, RZ ;  /* 0x0000001f0f037819 */ /* 0x000fc600000006ff */
[----:B------:R-:W-:-:S09]  /*23d0*/  ULEA UR4, UR13, UR5, 0x3 ;  /* 0x000000050d047291 */ /* 0x000fd2000f8e18ff */
[----:B------:R-:W1:Y:S02]  /*23e0*/  SYNCS.PHASECHK.TRANS64.TRYWAIT P0, [UR4], R3 ;  /* 0x00000003ff0075a7 */ /* 0x000e640008001104 */
[----:B-1----:R-:W-:Y:S05]  /*23f0*/  @!P0 BRA `(.L_x_36) ;  /* 0x00000074007c8947 */ /* 0x002fea0003800000 */
.L_x_123:
[----:B------:R-:W-:-:S04]  /*2400*/  UIADD3 UR6, UPT, UPT, UR13, 0x1, URZ ;  /* 0x000000010d067890 */ /* 0x000fc8000fffe0ff */
[----:B------:R-:W-:-:S04]  /*2410*/  UISETP.NE.AND UP0, UPT, UR6, 0x2, UPT ;  /* 0x000000020600788c */ /* 0x000fc8000bf05270 */
[----:B------:R-:W-:Y:S02]  /*2420*/  USEL UR4, URZ, 0x1, UP0 ;  /* 0x00000001ff047887 */ /* 0x000fe40008000000 */
[----:B------:R-:W-:-:S04]  /*2430*/  USEL UR6, UR6, URZ, UP0 ;  /* 0x000000ff06067287 */ /* 0x000fc80008000000 */
[----:B------:R-:W-:Y:S01]  /*2440*/  ULEA UR6, UR6, UR5, 0x3 ;  /* 0x0000000506067291 */ /* 0x000fe2000f8e18ff */
[----:B-1----:R-:W-:-:S04]  /*2450*/  LOP3.LUT R3, R15, UR4, RZ, 0x3c, !PT ;  /* 0x000000040f037c12 */ /* 0x002fc8000f8e3cff */
[----:B------:R-:W-:Y:S01]  /*2460*/  SHF.L.U32 R3, R3, 0x1f, RZ ;  /* 0x0000001f03037819 */ /* 0x000fe200000006ff */
[----:B----4-:R-:W-:-:S07]  /*2470*/  IMAD.U32 R0, RZ, RZ, UR6 ;  /* 0x00000006ff007e24 */ /* 0x010fce000f8e00ff */
.L_x_37:
[----:B-1----:R1:W2:Y:S02]  /*2480*/  SYNCS.PHASECHK.TRANS64.TRYWAIT P0, [R0+URZ], R3 ;  /* 0x00000003000075a7 */ /* 0x0022a400080011ff */
[----:B--2---:R-:W-:Y:S05]  /*2490*/  @!P0 NANOSLEEP.SYNCS 0x989680 ;  /* 0x009896800000895d */ /* 0x004fea0003900000 */
[----:B------:R-:W2:Y:S02]  /*24a0*/  @!P0 SYNCS.PHASECHK.TRANS64 P0, [R0+URZ], R3 ;  /* 0x00000003000085a7 */ /* 0x000ea400080010ff */
[----:B--2---:R-:W-:Y:S05]  /*24b0*/  @P0 EXIT ;  /* 0x000000000000094d */ /* 0x004fea0003800000 */
[----:B------:R-:W-:Y:S05]  /*24c0*/  BRA `(.L_x_37) ;  /* 0xfffffffc00ec7947 */ /* 0x000fea000383ffff */
.L_x_17:
[----:B------:R-:W-:-:S04]  /*24d0*/  UISETP.NE.AND UP1, UPT, UR37, URZ, UPT ;  /* 0x000000ff2500728c */ /* 0x000fc8000bf25270 */
[----:B------:R-:W-:-:S09]  /*24e0*/  UISETP.NE.OR UP1, UPT, UR8, 0x1, UP1 ;  /* 0x000000010800788c */ /* 0x000fd20008f25670 */
[----:B------:R-:W-:Y:S05]  /*24f0*/  BRA.U UP1, `(.L_x_38) ;  /* 0x0000000501487547 */ /* 0x000fea000b800000 */
[----:B------:R-:W-:Y:S01]  /*2500*/  ISETP.NE.AND P2, PT, R2, RZ, PT ;  /* 0x000000ff0200720c */ /* 0x000fe20003f45270 */
[----:B------:R-:W-:Y:S01]  /*2510*/  IMAD.MOV.U32 R12, RZ, RZ, 0x1 ;  /* 0x00000001ff0c7424 */ /* 0x000fe200078e00ff */
[----:B------:R-:W-:Y:S02]  /*2520*/  CS2R R10, SRZ ;  /* 0x00000000000a7805 */ /* 0x000fe4000001ff00 */
[----:B------:R-:W-:Y:S01]  /*2530*/  CS2R R8, SRZ ;  /* 0x0000000000087805 */ /* 0x000fe2000001ff00 */
[----:B------:R-:W-:Y:S01]  /*2540*/  UMOV UR4, 0x400 ;  /* 0x0000040000047882 */ /* 0x000fe20000000000 */
[----:B------:R-:W-:Y:S01]  /*2550*/  UMOV UR6, URZ ;  /* 0x000000ff00067c82 */ /* 0x000fe20008000000 */
[----:B------:R-:W-:-:S12]  /*2560*/  ULEA UR37, UR37, UR4, 0x18 ;  /* 0x0000000425257291 */ /* 0x000fd8000f8ec0ff */
.L_x_42:
[----:B------:R-:W-:Y:S02]  /*2570*/  LEA R0, R8, UR37, 0x3 ;  /* 0x0000002508007c11 */ /* 0x000fe4000f8e18ff */
[----:B------:R-:W-:-:S03]  /*2580*/  SHF.L.U32 R5, R9, 0x1f, RZ ;  /* 0x0000001f09057819 */ /* 0x000fc600000006ff */
[----:B------:R-:W-:Y:S01]  /*2590*/  VIADD R4, R0, 0xb0 ;  /* 0x000000b000047836 */ /* 0x000fe20000000000 */
[----:B------:R-:W1:Y:S02]  /*25a0*/  SYNCS.PHASECHK.TRANS64.TRYWAIT P0, [R0+URZ+0xa0], R5 ;  /* 0x0000a005000075a7 */ /* 0x000e6400080011ff */
[----:B-1----:R-:W-:Y:S05]  /*25b0*/  @!P0 BRA `(.L_x_39) ;  /* 0x0000007400248947 */ /* 0x002fea0003800000 */
.L_x_124:
[----:B------:R-:W-:Y:S01]  /*25c0*/  ULEA UR5, UR6, UR37, 0x3 ;  /* 0x0000002506057291 */ /* 0x000fe2000f8e18ff */
[----:B------:R-:W-:Y:S02]  /*25d0*/  PRMT R4, RZ, 0x654, R4 ;  /* 0x00000654ff047816 */ /* 0x000fe40000000004 */
[----:B-1----:R-:W-:Y:S01]  /*25e0*/  SHF.L.U32 R5, R12, 0x1f, RZ ;  /* 0x0000001f0c057819 */ /* 0x002fe200000006ff */
[----:B------:R-:W-:Y:S01]  /*25f0*/  UIADD3 UR4, UPT, UPT, UR5, 0x60, URZ ;  /* 0x0000006005047890 */ /* 0x000fe2000fffe0ff */
[----:B------:R1:W-:Y:S05]  /*2600*/  SYNCS.ARRIVE.TRANS64.RED.A1T0 RZ, [R4+URZ], RZ ;  /* 0x000000ff04ff79a7 */ /* 0x0003ea00081004ff */
[----:B------:R-:W-:Y:S01]  /*2610*/  IMAD.U32 R7, RZ, RZ, UR4 ;  /* 0x00000004ff077e24 */ /* 0x000fe2000f8e00ff */
[----:B------:R-:W2:Y:S04]  /*2620*/  SYNCS.PHASECHK.TRANS64.TRYWAIT P0, [UR5+0x70], R5 ;  /* 0x00007005ff0075a7 */ /* 0x000ea80008001105 */
[----:B------:R-:W-:Y:S01]  /*2630*/  PRMT R6, R2, 0x654, R7 ;  /* 0x0000065402067816 */ /* 0x000fe20000000007 */
[----:B-1----:R-:W-:Y:S01]  /*2640*/  @!P2 IMAD.MOV.U32 R4, RZ, RZ, 0x10 ;  /* 0x00000010ff04a424 */ /* 0x002fe200078e00ff */
[----:B--2---:R-:W-:Y:S06]  /*2650*/  @!P0 BRA `(.L_x_40) ;  /* 0x0000007400108947 */ /* 0x004fec0003800000 */
.L_x_126:
[----:B------:R-:W-:Y:S01]  /*2660*/  ULEA UR4, UR6, UR37, 0x4 ;  /* 0x0000002506047291 */ /* 0x000fe2000f8e20ff */
[----:B------:R-:W-:Y:S01]  /*2670*/  SEL R3, R6, R3, !P2 ;  /* 0x0000000306037207 */ /* 0x000fe20005000000 */
[----:B------:R-:W-:Y:S01]  /*2680*/  UIADD3 UR5, UPT, UPT, UR5, 0x60, URZ ;  /* 0x0000006005057890 */ /* 0x000fe2000fffe0ff */
[----:B-1----:R-:W-:Y:S01]  /*2690*/  LEA R0, R11, UR37, 0x3 ;  /* 0x000000250b007c11 */ /* 0x002fe2000f8e18ff */
[----:B------:R-:W-:Y:S01]  /*26a0*/  UIADD3 UR4, UPT, UPT, UR4, 0xd0, URZ ;  /* 0x000000d004047890 */ /* 0x000fe2000fffe0ff */
[----:B------:R-:W-:Y:S01]  /*26b0*/  SHF.L.U32 R5, R10, 0x1f, RZ ;  /* 0x0000001f0a057819 */ /* 0x000fe200000006ff */
[----:B------:R1:W-:Y:S01]  /*26c0*/  @!P2 SYNCS.ARRIVE.TRANS64.RED RZ, [R3+URZ], R4 ;  /* 0x0000000403ffa9a7 */ /* 0x0003e200080004ff */
[----:B------:R-:W-:Y:S01]  /*26d0*/  UIADD3 UR6, UPT, UPT, UR6, 0x1, URZ ;  /* 0x0000000106067890 */ /* 0x000fe2000fffe0ff */
[----:B------:R-:W-:-:S03]  /*26e0*/  VIADD R8, R8, 0x1 ;  /* 0x0000000108087836 */ /* 0x000fc60000000000 */
[----:B------:R-:W-:Y:S02]  /*26f0*/  UISETP.NE.AND UP0, UPT, UR6, 0x2, UPT ;  /* 0x000000020600788c */ /* 0x000fe4000bf05270 */
[----:B------:R-:W-:Y:S06]  /*2700*/  UGETNEXTWORKID.BROADCAST [UR4], [UR5] ;  /* 0x00000000040073ca */ /* 0x000fec0008000100 */
[----:B------:R-:W-:Y:S01]  /*2710*/  USEL UR4, URZ, 0x1, UP0 ;  /* 0x00000001ff047887 */ /* 0x000fe20008000000 */
[----:B------:R-:W-:Y:S01]  /*2720*/  ISETP.NE.AND P0, PT, R8, 0x2, PT ;  /* 0x000000020800780c */ /* 0x000fe20003f05270 */
[----:B------:R-:W-:Y:S01]  /*2730*/  USEL UR6, UR6, URZ, UP0 ;  /* 0x000000ff06067287 */ /* 0x000fe20008000000 */
[----:B------:R-:W2:Y:S03]  /*2740*/  SYNCS.PHASECHK.TRANS64.TRYWAIT P1, [R0+URZ+0x60], R5 ;  /* 0x00006005000075a7 */ /* 0x000ea600080211ff */
[----:B------:R-:W-:Y:S01]  /*2750*/  LOP3.LUT R12, R12, UR4, RZ, 0x3c, !PT ;  /* 0x000000040c0c7c12 */ /* 0x000fe2000f8e3cff */
[----:B-12---:R-:W-:Y:S07]  /*2760*/  @!P1 BRA `(.L_x_41) ;  /* 0x0000007000e49947 */ /* 0x006fee0003800000 */
.L_x_127:
[C---:B------:R-:W-:Y:S01]  /*2770*/  LEA R4, R11.reuse, UR37, 0x4 ;  /* 0x000000250b047c11 */ /* 0x040fe2000f8e20ff */
[----:B-1----:R-:W-:Y:S01]  /*2780*/  VIADD R0, R0, 0x70 ;  /* 0x0000007000007836 */ /* 0x002fe20000000000 */
[----:B------:R-:W-:Y:S01]  /*2790*/  SEL R8, R8, RZ, P0 ;  /* 0x000000ff08087207 */ /* 0x000fe20000000000 */
[----:B------:R-:W-:-:S03]  /*27a0*/  VIADD R11, R11, 0x1 ;  /* 0x000000010b0b7836 */ /* 0x000fc60000000000 */
[----:B------:R-:W1:Y:S01]  /*27b0*/  LDS.128 R4, [R4+0xd0] ;  /* 0x0000d00004047984 */ /* 0x000e620000000c00 */
[----:B------:R-:W-:Y:S02]  /*27c0*/  PRMT R0, RZ, 0x654, R0 ;  /* 0x00000654ff007816 */ /* 0x000fe40000000000 */
[C---:B------:R-:W-:Y:S01]  /*27d0*/  ISETP.NE.AND P1, PT, R11.reuse, 0x2, PT ;  /* 0x000000020b00780c */ /* 0x040fe20003f25270 */
[----:B------:R-:W-:Y:S01]  /*27e0*/  @!PT LDS RZ, [RZ] ;  /* 0x00000000fffff984 */ /* 0x000fe20000000800 */
[----:B------:R-:W-:Y:S01]  /*27f0*/  @!PT LDS RZ, [RZ] ;  /* 0x00000000fffff984 */ /* 0x000fe20000000800 */
[----:B------:R-:W-:Y:S01]  /*2800*/  @!PT LDS RZ, [RZ] ;  /* 0x00000000fffff984 */ /* 0x000fe20000000800 */
[----:B------:R-:W-:Y:S01]  /*2810*/  @!PT LDS RZ, [RZ] ;  /* 0x00000000fffff984 */ /* 0x000fe20000000800 */
[----:B------:R2:W-:Y:S06]  /*2820*/  MEMBAR.ALL.CTA ;  /* 0x0000000000007992 */ /* 0x0005ec0000008000 */
[----:B--2---:R-:W2:Y:S01]  /*2830*/  FENCE.VIEW.ASYNC.S ;  /* 0x00000000000073c6 */ /* 0x004ea20000000000 */
[----:B------:R-:W-:Y:S01]  /*2840*/  SEL R11, R11, RZ, P1 ;  /* 0x000000ff0b0b7207 */ /* 0x000fe20000800000 */
[----:B--2---:R2:W-:Y:S01]  /*2850*/  SYNCS.ARRIVE.TRANS64.RED.A1T0 RZ, [R0+URZ], RZ ;  /* 0x000000ff00ff79a7 */ /* 0x0045e200081004ff */
[----:B-1----:R-:W-:-:S02]  /*2860*/  LOP3.LUT P3, RZ, R6, 0x1, RZ, 0xc0, !PT ;  /* 0x0000000106ff7812 */ /* 0x002fc4000786c0ff */
[----:B------:R-:W-:-:S04]  /*2870*/  SEL R5, RZ, 0x1, P1 ;  /* 0x00000001ff057807 */ /* 0x000fc80000800000 */
[----:B------:R-:W-:Y:S02]  /*2880*/  LOP3.LUT R10, R10, R5, RZ, 0x3c, !PT ;  /* 0x000000050a0a7212 */ /* 0x000fe400078e3cff */
[----:B--2---:R-:W-:-:S04]  /*2890*/  SEL R0, RZ, 0x1, P0 ;  /* 0x00000001ff007807 */ /* 0x004fc80000000000 */
[----:B------:R-:W-:Y:S01]  /*28a0*/  LOP3.LUT R9, R9, R0, RZ, 0x3c, !PT ;  /* 0x0000000009097212 */ /* 0x000fe200078e3cff */
[----:B------:R-:W-:Y:S06]  /*28b0*/  @P3 BRA `(.L_x_42) ;  /* 0xfffffffc002c3947 */ /* 0x000fec000383ffff */
[----:B------:R-:W-:Y:S01]  /*28c0*/  ULEA UR5, UR6, UR37, 0x3 ;  /* 0x0000002506057291 */ /* 0x000fe2000f8e18ff */
[----:B------:R-:W-:-:S08]  /*28d0*/  SHF.L.U32 R3, R12, 0x1f, RZ ;  /* 0x0000001f0c037819 */ /* 0x000fd000000006ff */
[----:B------:R-:W1:Y:S02]  /*28e0*/  SYNCS.PHASECHK.TRANS64 P0, [UR5+0x70], R3 ;  /* 0x00007003ff0075a7 */ /* 0x000e640008001005 */
[----:B-1----:R-:W-:Y:S05]  /*28f0*/  @P0 BRA `(.L_x_43) ;  /* 0x0000000000080947 */ /* 0x002fea0003800000 */
[----:B------:R-:W1:Y:S02]  /*2900*/  SYNCS.PHASECHK.TRANS64.TRYWAIT P0, [UR5+0x70], R3 ;  /* 0x00007003ff0075a7 */ /* 0x000e640008001105 */
[----:B-1----:R-:W-:Y:S05]  /*2910*/  @!P0 BRA `(.L_x_44) ;  /* 0x00000070008c8947 */ /* 0x002fea0003800000 */
.L_x_43:
[----:B------:R-:W-:-:S04]  /*2920*/  UIADD3 UR4, UPT, UPT, UR6, 0x1, URZ ;  /* 0x0000000106047890 */ /* 0x000fc8000fffe0ff */
[----:B------:R-:W-:-:S04]  /*2930*/  UISETP.NE.AND UP0, UPT, UR4, 0x2, UPT ;  /* 0x000000020400788c */ /* 0x000fc8000bf05270 */
[----:B------:R-:W-:Y:S02]  /*2940*/  USEL UR7, URZ, 0x1, UP0 ;  /* 0x00000001ff077887 */ /* 0x000fe40008000000 */
[----:B------:R-:W-:-:S04]  /*2950*/  USEL UR4, UR4, URZ, UP0 ;  /* 0x000000ff04047287 */ /* 0x000fc80008000000 */
[----:B------:R-:W-:Y:S01]  /*2960*/  ULEA UR4, UR4, UR37, 0x3 ;  /* 0x0000002504047291 */ /* 0x000fe2000f8e18ff */
[----:B-1----:R-:W-:-:S04]  /*2970*/  LOP3.LUT R3, R12, UR7, RZ, 0x3c, !PT ;  /* 0x000000070c037c12 */ /* 0x002fc8000f8e3cff */
[----:B------:R-:W-:-:S04]  /*2980*/  SHF.L.U32 R0, R3, 0x1f, RZ ;  /* 0x0000001f03007819 */ /* 0x000fc800000006ff */
[----:B------:R-:W1:Y:S02]  /*2990*/  SYNCS.PHASECHK.TRANS64 P0, [UR4+0x70], R0 ;  /* 0x00007000ff0075a7 */ /* 0x000e640008001004 */
[----:B-1----:R-:W-:Y:S05]  /*29a0*/  @P0 EXIT ;  /* 0x000000000000094d */ /* 0x002fea0003800000 */
[----:B------:R-:W-:Y:S02]  /*29b0*/  SHF.L.U32 R3, R3, 0x1f, RZ ;  /* 0x0000001f03037819 */ /* 0x000fe400000006ff */
[----:B------:R-:W-:-:S07]  /*29c0*/  MOV R0, UR4 ;  /* 0x0000000400007c02 */ /* 0x000fce0008000f00 */
.L_x_45:
[----:B-1----:R1:W2:Y:S02]  /*29d0*/  SYNCS.PHASECHK.TRANS64.TRYWAIT P0, [R0+URZ+0x70], R3 ;  /* 0x00007003000075a7 */ /* 0x0022a400080011ff */
[----:B--2---:R-:W-:Y:S05]  /*29e0*/  @!P0 NANOSLEEP.SYNCS 0x989680 ;  /* 0x009896800000895d */ /* 0x004fea0003900000 */
[----:B------:R-:W2:Y:S02]  /*29f0*/  @!P0 SYNCS.PHASECHK.TRANS64 P0, [R0+URZ+0x70], R3 ;  /* 0x00007003000085a7 */ /* 0x000ea400080010ff */
[----:B--2---:R-:W-:Y:S05]  /*2a00*/  @P0 EXIT ;  /* 0x000000000000094d */ /* 0x004fea0003800000 */
[----:B------:R-:W-:Y:S05]  /*2a10*/  BRA `(.L_x_45) ;  /* 0xfffffffc00ec7947 */ /* 0x000fea000383ffff */
.L_x_38:
[----:B------:R-:W-:-:S09]  /*2a20*/  UISETP.NE.AND UP1, UPT, UR8, URZ, UPT ;  /* 0x000000ff0800728c */ /* 0x000fd2000bf25270 */
[----:B------:R-:W-:Y:S05]  /*2a30*/  BRA.U UP1, `(.L_x_46) ;  /* 0x0000000d01dc7547 */ /* 0x000fea000b800000 */
[----:B------:R-:W-:Y:S01]  /*2a40*/  UMOV UR4, 0x40 ;  /* 0x0000004000047882 */ /* 0x000fe20000000000 */
[----:B------:R-:W-:Y:S01]  /*2a50*/  NOP ;  /* 0x0000000000007918 */ /* 0x000fe20000000000 */
[----:B------:R-:W-:Y:S01]  /*2a60*/  ULEA UR4, UR37, UR4, 0x18 ;  /* 0x0000000425047291 */ /* 0x000fe2000f8ec0ff */
[----:B------:R-:W-:Y:S02]  /*2a70*/  UMOV UR5, 0x400 ;  /* 0x0000040000057882 */ /* 0x000fe40000000000 */
[----:B------:R-:W-:-:S06]  /*2a80*/  ULEA UR37, UR37, UR5, 0x18 ;  /* 0x0000000525257291 */ /* 0x000fcc000f8ec0ff */
[----:B------:R-:W1:Y:S02]  /*2a90*/  LDS.U8 R0, [UR4+0x1c] ;  /* 0x00001c04ff007984 */ /* 0x000e640008000000 */
[----:B-1----:R-:W-:-:S13]  /*2aa0*/  ISETP.NE.AND P0, PT, R0, RZ, PT ;  /* 0x000000ff0000720c */ /* 0x002fda0003f05270 */
[----:B------:R-:W-:Y:S05]  /*2ab0*/  @P0 BRA `(.L_x_47) ;  /* 0x0000000000580947 */ /* 0x000fea0003800000 */
[----:B------:R-:W-:-:S13]  /*2ac0*/  ELECT P0, URZ, PT ;  /* 0x0000000000ff782f */ /* 0x000fda0003800000 */
[----:B------:R-:W-:Y:S05]  /*2ad0*/  @!P0 BRA `(.L_x_48) ;  /* 0x0000000000608947 */ /* 0x000fea0003800000 */
[----:B------:R-:W-:Y:S01]  /*2ae0*/  UMOV UR5, 0x10 ;  /* 0x0000001000057882 */ /* 0x000fe20000000000 */
[----:B------:R-:W-:Y:S01]  /*2af0*/  HFMA2 R0, -RZ, RZ, 0, 5.9604644775390625e-08 ;  /* 0x00000001ff007431 */ /* 0x000fe200000001ff */
[----:B------:R-:W-:-:S03]  /*2b00*/  MOV R2, 0xffff ;  /* 0x0000ffff00027802 */ /* 0x000fc60000000f00 */
[----:B------:R-:W-:Y:S04]  /*2b10*/  DEPBAR.LE SB1, 0x36 ;  /* 0x00009d800000791a */ /* 0x000fe80000000000 */
[----:B------:R-:W1:Y:S02]  /*2b20*/  UTCATOMSWS.FIND_AND_SET.ALIGN UP0, UR5, UR5 ;  /* 0x00000005000575e3 */ /* 0x000e640008000800 */
[----:B-1----:R-:W-:Y:S01]  /*2b30*/  MOV R3, UR5 ;  /* 0x0000000500037c02 */ /* 0x002fe20008000f00 */
[----:B------:R-:W-:Y:S06]  /*2b40*/  BRA.U UP0, `(.L_x_49) ;  /* 0x0000000100187547 */ /* 0x000fec000b800000 */
.L_x_50:
[----:B------:R-:W-:Y:S05]  /*2b50*/  NANOSLEEP 0x64 ;  /* 0x000000640000795d */ /* 0x000fea0003800000 */
[----:B------:R-:W-:-:S05]  /*2b60*/  UMOV UR5, 0x10 ;  /* 0x0000001000057882 */ /* 0x000fca0000000000 */
[----:B------:R-:W-:Y:S04]  /*2b70*/  DEPBAR.LE SB1, 0x36 ;  /* 0x00009d800000791a */ /* 0x000fe80000000000 */
[----:B------:R-:W1:Y:S02]  /*2b80*/  UTCATOMSWS.FIND_AND_SET.ALIGN UP0, UR5, UR5 ;  /* 0x00000005000575e3 */ /* 0x000e640008000800 */
[----:B-1----:R-:W-:Y:S01]  /*2b90*/  MOV R3, UR5 ;  /* 0x0000000500037c02 */ /* 0x002fe20008000f00 */
[----:B------:R-:W-:Y:S05]  /*2ba0*/  BRA.U !UP0, `(.L_x_50) ;  /* 0xfffffffd08e87547 */ /* 0x000fea000b83ffff */
.L_x_49:
[-C--:B------:R-:W-:Y:S02]  /*2bb0*/  SHF.L.U32 R2, R2, R3.reuse, RZ ;  /* 0x0000000302027219 */ /* 0x080fe400000006ff */
[----:B------:R-:W-:Y:S01]  /*2bc0*/  SHF.L.U32 R0, R0, R3, RZ ;  /* 0x0000000300007219 */ /* 0x000fe200000006ff */
[----:B------:R-:W-:Y:S02]  /*2bd0*/  IMAD.SHL.U32 R3, R3, 0x20, RZ ;  /* 0x0000002003037824 */ /* 0x000fe400078e00ff */
[----:B------:R1:W-:Y:S04]  /*2be0*/  ATOMS.OR RZ, [UR4+0x14], R2 ;  /* 0x00001402ffff798c */ /* 0x0003e8000b000004 */
[----:B------:R1:W-:Y:S04]  /*2bf0*/  ATOMS.OR RZ, [UR4+0x18], R0 ;  /* 0x00001800ffff798c */ /* 0x0003e8000b000004 */
[----:B------:R1:W-:Y:S01]  /*2c00*/  STS [UR37+0xf0], R3 ;  /* 0x0000f003ff007988 */ /* 0x0003e20008000825 */
[----:B------:R-:W-:Y:S05]  /*2c10*/  BRA `(.L_x_48) ;  /* 0x0000000000107947 */ /* 0x000fea0003800000 */
.L_x_47:
[----:B------:R-:W-:Y:S02]  /*2c20*/  MOV R0, 0xffffffff ;  /* 0xffffffff00007802 */ /* 0x000fe40000000f00 */
[----:B------:R-:W-:-:S03]  /*2c30*/  MOV R2, 0x2c60 ;  /* 0x00002c6000027802 */ /* 0x000fc60000000f00 */
[----:B------:R1:W-:Y:S04]  /*2c40*/  STS [UR37+0xf0], R0 ;  /* 0x0000f000ff007988 */ /* 0x0003e80008000825 */
[----:B-1-3-5:R-:W-:Y:S05]  /*2c50*/  CALL.REL.NOINC `($__internal_1_$__cuda_sm10x_tcgen05_guardrail_trap_phase_invalid_during_alloc) ;  /* 0x0000007400607944 */ /* 0x02afea0003c00000 */
.L_x_48:
[----:B------:R-:W-:Y:S05]  /*2c60*/  WARPSYNC.ALL ;  /* 0x0000000000007948 */ /* 0x000fea0003800000 */
[----:B------:R-:W2:Y:S01]  /*2c70*/  S2UR UR9, SR_CgaCtaId ;  /* 0x00000000000979c3 */ /* 0x000ea20000008800 */
[----:B------:R-:W-:Y:S01]  /*2c80*/  UMOV UR4, 0x400 ;  /* 0x0000040000047882 */ /* 0x000fe20000000000 */
[----:B------:R-:W-:-:S06]  /*2c90*/  NOP ;  /* 0x0000000000007918 */ /* 0x000fcc0000000000 */
[----:B------:R-:W-:Y:S06]  /*2ca0*/  BAR.ARV 0x6, 0xa0 ;  /* 0x0182800000007b1d */ /* 0x000fec0000002000 */
[----:B------:R-:W4:Y:S01]  /*2cb0*/  LDCU UR5, c[0x0][0x38c] ;  /* 0x00007180ff0577ac */ /* 0x000f220008000800 */
[----:B------:R-:W-:Y:S01]  /*2cc0*/  IMAD.MOV.U32 R11, RZ, RZ, 0x1 ;  /* 0x00000001ff0b7424 */ /* 0x000fe200078e00ff */
[----:B------:R-:W-:Y:S01]  /*2cd0*/  CS2R R8, SRZ ;  /* 0x0000000000087805 */ /* 0x000fe2000001ff00 */
[----:B------:R-:W-:Y:S01]  /*2ce0*/  IMAD.MOV.U32 R10, RZ, RZ, RZ ;  /* 0x000000ffff0a7224 */ /* 0x000fe200078e00ff */
[----:B------:R-:W-:Y:S01]  /*2cf0*/  UMOV UR12, URZ ;  /* 0x000000ff000c7c82 */ /* 0x000fe20008000000 */
[----:B------:R-:W-:Y:S01]  /*2d00*/  UMOV UR11, URZ ;  /* 0x000000ff000b7c82 */ /* 0x000fe20008000000 */
[----:B------:R-:W-:Y:S01]  /*2d10*/  UMOV UR30, 0x0 ;  /* 0x00000000001e7882 */ /* 0x000fe20000000000 */
[----:B------:R-:W-:Y:S01]  /*2d20*/  UMOV UR31, 0x8300490 ;  /* 0x08300490001f7882 */ /* 0x000fe20000000000 */
[----:B------:R-:W-:Y:S01]  /*2d30*/  UMOV UR28, 0x0 ;  /* 0x00000000001c7882 */ /* 0x000fe20000000000 */
[----:B------:R-:W-:Y:S01]  /*2d40*/  UMOV UR29, 0x8300490 ;  /* 0x08300490001d7882 */ /* 0x000fe20000000000 */
[----:B--2---:R-:W-:Y:S01]  /*2d50*/  ULEA UR9, UR9, UR4, 0x18 ;  /* 0x0000000409097291 */ /* 0x004fe2000f8ec0ff */
[----:B------:R-:W2:Y:S03]  /*2d60*/  LDCU UR4, c[0x0][0x38c] ;  /* 0x00007180ff0477ac */ /* 0x000ea60008000800 */
[----:B------:R-:W-:Y:S01]  /*2d70*/  UIADD3 UR10, UPT, UPT, UR9, 0xc800, URZ ;  /* 0x0000c800090a7890 */ /* 0x000fe2000fffe0ff */
[----:B------:R-:W-:-:S04]  /*2d80*/  UMOV UR26, 0x0 ;  /* 0x00000000001a7882 */ /* 0x000fc80000000000 */
[----:B-1----:R-:W1:Y:S01]  /*2d90*/  LDS R0, [UR9+0xf0] ;  /* 0x0000f009ff007984 */ /* 0x002e620008000800 */
[----:B------:R-:W-:Y:S01]  /*2da0*/  USHF.R.U32.HI UR10, URZ, 0x4, UR10 ;  /* 0x00000004ff0a7899 */ /* 0x000fe2000801160a */
[----:B------:R-:W-:Y:S01]  /*2db0*/  UMOV UR27, 0x8300490 ;  /* 0x08300490001b7882 */ /* 0x000fe20000000000 */
[----:B------:R-:W-:Y:S02]  /*2dc0*/  UMOV UR24, 0x0 ;  /* 0x0000000000187882 */ /* 0x000fe40000000000 */
[----:B------:R-:W-:Y:S01]  /*2dd0*/  ULOP3.LUT UR10, UR10, 0x3fff, URZ, 0xc0, !UPT ;  /* 0x00003fff0a0a7892 */ /* 0x000fe2000f8ec0ff */
[----:B------:R-:W-:Y:S01]  /*2de0*/  UMOV UR25, 0x8300490 ;  /* 0x0830049000197882 */ /* 0x000fe20000000000 */
[----:B------:R-:W-:Y:S01]  /*2df0*/  UMOV UR22, 0x0 ;  /* 0x0000000000167882 */ /* 0x000fe20000000000 */
[----:B------:R-:W-:Y:S01]  /*2e00*/  UMOV UR23, 0x8300490 ;  /* 0x0830049000177882 */ /* 0x000fe20000000000 */
[----:B------:R-:W-:Y:S01]  /*2e10*/  UMOV UR20, 0x0 ;  /* 0x0000000000147882 */ /* 0x000fe20000000000 */
[----:B--2---:R-:W-:Y:S01]  /*2e20*/  UIADD3 UR4, UPT, UPT, UR4, 0x7f, URZ ;  /* 0x0000007f04047890 */ /* 0x004fe2000fffe0ff */
[----:B------:R-:W-:Y:S01]  /*2e30*/  UMOV UR21, 0x8300490 ;  /* 0x0830049000157882 */ /* 0x000fe20000000000 */
[----:B------:R-:W-:-:S02]  /*2e40*/  ULOP3.LUT UR10, UR10, 0x10000, URZ, 0xfc, !UPT ;  /* 0x000100000a0a7892 */ /* 0x000fc4000f8efcff */
[----:B------:R-:W-:Y:S02]  /*2e50*/  USHF.R.S32.HI UR8, URZ, 0x1f, UR4 ;  /* 0x0000001fff087899 */ /* 0x000fe40008011404 */
[----:B----4-:R-:W-:Y:S02]  /*2e60*/  UISETP.GE.AND UP3, UPT, UR5, 0x1, UPT ;  /* 0x000000010500788c */ /* 0x010fe4000bf66270 */
[----:B------:R-:W-:Y:S02]  /*2e70*/  ULEA.HI UR8, UR8, UR4, URZ, 0x7 ;  /* 0x0000000408087291 */ /* 0x000fe4000f8f38ff */
[----:B------:R-:W-:Y:S02]  /*2e80*/  UIADD3 UR4, UPT, UPT, UR9, 0x1c800, URZ ;  /* 0x0001c80009047890 */ /* 0x000fe4000fffe0ff */
[----:B------:R-:W-:Y:S02]  /*2e90*/  USHF.R.S32.HI UR8, URZ, 0x7, UR8 ;  /* 0x00000007ff087899 */ /* 0x000fe40008011408 */
[----:B------:R-:W-:-:S02]  /*2ea0*/  USHF.R.U32.HI UR4, URZ, 0x4, UR4 ;  /* 0x00000004ff047899 */ /* 0x000fc40008011604 */
[----:B------:R-:W-:Y:S02]  /*2eb0*/  UISETP.LT.AND UP0, UPT, UR8, 0x1, UPT ;  /* 0x000000010800788c */ /* 0x000fe4000bf01270 */
[----:B------:R-:W-:Y:S02]  /*2ec0*/  ULOP3.LUT UR4, UR4, 0x3fff, URZ, 0xc0, !UPT ;  /* 0x00003fff04047892 */ /* 0x000fe4000f8ec0ff */
[----:B------:R-:W-:Y:S02]  /*2ed0*/  USEL UR16, UR8, 0x1, !UP0 ;  /* 0x0000000108107887 */ /* 0x000fe4000c000000 */
[----:B------:R-:W-:Y:S02]  /*2ee0*/  ULOP3.LUT UR4, UR4, 0x10000, URZ, 0xfc, !UPT ;  /* 0x0001000004047892 */ /* 0x000fe4000f8efcff */
[----:B------:R-:W-:Y:S01]  /*2ef0*/  UIADD3 UR16, UPT, UPT, -UR16, URZ, URZ ;  /* 0x000000ff10107290 */ /* 0x000fe2000fffe1ff */
[----:B------:R-:W-:Y:S01]  /*2f00*/  UMOV UR34, 0x0 ;  /* 0x0000000000227882 */ /* 0x000fe20000000000 */
[----:B------:R-:W-:Y:S01]  /*2f10*/  UMOV UR35, 0x8300490 ;  /* 0x0830049000237882 */ /* 0x000fe20000000000 */
[----:B-1----:R-:W-:Y:S01]  /*2f20*/  R2UR UR13, R0 ;  /* 0x00000000000d72ca */ /* 0x002fe200000e0000 */
[----:B------:R-:W-:Y:S01]  /*2f30*/  UMOV UR32, 0x0 ;  /* 0x0000000000207882 */ /* 0x000fe20000000000 */
[----:B------:R-:W-:-:S13]  /*2f40*/  UMOV UR33, 0x8300490 ;  /* 0x0830049000217882 */ /* 0x000fda0000000000 */
.L_x_57:
[----:B------:R-:W-:Y:S02]  /*2f50*/  LEA R0, R10, UR9, 0x3 ;  /* 0x000000090a007c11 */ /* 0x000fe4000f8e18ff */
[----:B------:R-:W-:Y:S02]  /*2f60*/  SHF.L.U32 R5, R9, 0x1f, RZ ;  /* 0x0000001f09057819 */ /* 0x000fe400000006ff */
[----:B------:R-:W-:Y:S01]  /*2f70*/  PLOP3.LUT P0, PT, PT, PT, UP3, 0x80, 0x8 ;  /* 0x000000000008781c */ /* 0x000fe20003f0f038 */
[----:B------:R-:W-:Y:S01]  /*2f80*/  VIADD R3, R0, 0x70 ;  /* 0x0000007000037836 */ /* 0x000fe20000000000 */
[----:B-1----:R-:W1:Y:S02]  /*2f90*/  SYNCS.PHASECHK.TRANS64.TRYWAIT P1, [R0+URZ+0x60], R5 ;  /* 0x00006005000075a7 */ /* 0x002e6400080211ff */
[----:B-1--4-:R-:W-:Y:S09]  /*2fa0*/  @!P1 BRA `(.L_x_51) ;  /* 0x0000006c00009947 */ /* 0x012ff20003800000 */
.L_x_129:
[----:B------:R-:W-:Y:S01]  /*2fb0*/  LEA R4, R10, UR9, 0x4 ;  /* 0x000000090a047c11 */ /* 0x000fe2000f8e20ff */
[----:B------:R-:W-:Y:S01]  /*2fc0*/  @UP3 ULEA UR5, UR11, UR9, 0x3 ;  /* 0x000000090b053291 */ /* 0x000fe2000f8e18ff */
[----:B------:R-:W-:Y:S01]  /*2fd0*/  PLOP3.LUT P2, PT, PT, PT, PT, 0x80, 0x8 ;  /* 0x000000000008781c */ /* 0x000fe20003f4f070 */
[----:B------:R-:W-:Y:S01]  /*2fe0*/  ULEA UR14, UR12, UR9, 0x3 ;  /* 0x000000090c0e7291 */ /* 0x000fe2000f8e18ff */
[----:B------:R-:W-:Y:S01]  /*2ff0*/  PRMT R3, RZ, 0x654, R3 ;  /* 0x00000654ff037816 */ /* 0x000fe20000000003 */
[----:B------:R-:W-:Y:S01]  /*3000*/  UIMAD UR15, UR12, 0xc0, UR13 ;  /* 0x000000c00c0f78a4 */ /* 0x000fe2000f8e020d */
[----:B-1----:R-:W1:Y:S01]  /*3010*/  LDS.128 R4, [R4+0xd0] ;  /* 0x0000d00004047984 */ /* 0x002e620000000c00 */
[----:B------:R-:W-:Y:S02]  /*3020*/  @P0 SHF.L.U32 R2, R8, 0x1f, RZ ;  /* 0x0000001f08020819 */ /* 0x000fe400000006ff */
[----:B------:R-:W-:Y:S01]  /*3030*/  SHF.L.U32 R0, R11, 0x1f, RZ ;  /* 0x0000001f0b007819 */ /* 0x000fe200000006ff */
[----:B------:R-:W-:Y:S01]  /*3040*/  @!PT LDS RZ, [RZ] ;  /* 0x00000000fffff984 */ /* 0x000fe20000000800 */
[----:B------:R-:W-:Y:S01]  /*3050*/  @!PT LDS RZ, [RZ] ;  /* 0x00000000fffff984 */ /* 0x000fe20000000800 */
[----:B------:R-:W-:Y:S01]  /*3060*/  @!PT LDS RZ, [RZ] ;  /* 0x00000000fffff984 */ /* 0x000fe20000000800 */
[----:B------:R-:W-:Y:S01]  /*3070*/  @!PT LDS RZ, [RZ] ;  /* 0x00000000fffff984 */ /* 0x000fe20000000800 */
[----:B------:R2:W-:Y:S06]  /*3080*/  MEMBAR.ALL.CTA ;  /* 0x0000000000007992 */ /* 0x0005ec0000008000 */
[----:B--2---:R-:W2:Y:S02]  /*3090*/  FENCE.VIEW.ASYNC.S ;  /* 0x00000000000073c6 */ /* 0x004ea40000000000 */
[----:B--2---:R2:W-:Y:S01]  /*30a0*/  SYNCS.ARRIVE.TRANS64.RED.A1T0 RZ, [R3+URZ], RZ ;  /* 0x000000ff03ff79a7 */ /* 0x0045e200081004ff */
[----:B------:R2:W4:Y:S01]  /*30b0*/  @P0 SYNCS.PHASECHK.TRANS64.TRYWAIT P2, [UR5], R2 ;  /* 0x00000002ff0005a7 */ /* 0x0005220008041105 */
[----:B-1----:R-:W-:Y:S01]  /*30c0*/  LOP3.LUT P1, RZ, R6, 0x1, RZ, 0xc0, !PT ;  /* 0x0000000106ff7812 */ /* 0x002fe2000782c0ff */
[----:B------:R-:W1:Y:S02]  /*30d0*/  SYNCS.PHASECHK.TRANS64.TRYWAIT P0, [UR14+0x90], R0 ;  /* 0x00009000ff0075a7 */ /* 0x000e64000800110e */
[----:B-12-4-:R-:W-:Y:S10]  /*30e0*/  @!P0 BRA `(.L_x_52) ;  /* 0x0000006800c48947 */ /* 0x016ff40003800000 */
.L_x_131:
[----:B------:R-:W-:Y:S01]  /*30f0*/  IADD3 R10, PT, PT, R10, 0x1, RZ ;  /* 0x000000010a0a7810 */ /* 0x000fe20007ffe0ff */
[----:B------:R-:W-:Y:S06]  /*3100*/  BRA.U !UP3, `(.L_x_53) ;  /* 0x000000050b107547 */ /* 0x000fec000b800000 */
[----:B------:R-:W-:Y:S01]  /*3110*/  UPLOP3.LUT UP4, UPT, UPT, UPT, UPT, 0x40, 0x4 ;  /* 0x000000000004789c */ /* 0x000fe20003f8e870 */
[----:B------:R-:W-:Y:S01]  /*3120*/  UMOV UR18, UR16 ;  /* 0x0000001000127c82 */ /* 0x000fe20008000000 */
[----:B------:R-:W-:Y:S01]  /*3130*/  UMOV UR17, UR8 ;  /* 0x0000000800117c82 */ /* 0x000fe20008000000 */
[----:B------:R-:W-:-:S08]  /*3140*/  UMOV UR5, UR11 ;  /* 0x0000000b00057c82 */ /* 0x000fd00008000000 */
.L_x_56:
[----:B------:R-:W-:Y:S02]  /*3150*/  UIADD3 UR18, UPT, UPT, UR18, 0x1, URZ ;  /* 0x0000000112127890 */ /* 0x000fe4000fffe0ff */
[----:B--2---:R-:W-:Y:S02]  /*3160*/  ULEA UR19, UR5, UR9, 0x3 ;  /* 0x0000000905137291 */ /* 0x004fe4000f8e18ff */
[----:B------:R-:W-:Y:S01]  /*3170*/  UISETP.NE.AND UP0, UPT, UR18, URZ, UPT ;  /* 0x000000ff1200728c */ /* 0x000fe2000bf05270 */
[----:B----4-:R-:W-:Y:S10]  /*3180*/  @P2 BRA `(.L_x_54) ;  /* 0x00000000000c2947 */ /* 0x010ff40003800000 */
[----:B-1----:R-:W-:Y:S04]  /*3190*/  SHF.L.U32 R3, R8, 0x1f, RZ ;  /* 0x0000001f08037819 */ /* 0x002fe800000006ff */
[----:B------:R-:W1:Y:S02]  /*31a0*/  SYNCS.PHASECHK.TRANS64.TRYWAIT P0, [UR19], R3 ;  /* 0x00000003ff0075a7 */ /* 0x000e640008001113 */
[----:B-1----:R-:W-:Y:S05]  /*31b0*/  @!P0 BRA `(.L_x_55) ;  /* 0x0000006800a88947 */ /* 0x002fea0003800000 */
.L_x_54:
[----:B------:R-:W-:Y:S01]  /*31c0*/  UISETP.NE.AND UP1, UPT, UR17, 0x1, UPT ;  /* 0x000000011100788c */ /* 0x000fe2000bf25270 */
[----:B------:R-:W-:Y:S01]  /*31d0*/  PLOP3.LUT P2, PT, PT, PT, PT, 0x80, 0x8 ;  /* 0x000000000008781c */ /* 0x000fe20003f4f070 */
[----:B------:R-:W-:Y:S02]  /*31e0*/  UIADD3 UR11, UPT, UPT, UR5, 0x1, URZ ;  /* 0x00000001050b7890 */ /* 0x000fe4000fffe0ff */
[----:B------:R-:W-:Y:S02]  /*31f0*/  UIMAD UR6, UR5, 0xc00, UR4 ;  /* 0x00000c00050678a4 */ /* 0x000fe4000f8e0204 */
[----:B------:R-:W-:Y:S01]  /*3200*/  UISETP.NE.AND UP2, UPT, UR11, 0x2, UPT ;  /* 0x000000020b00788c */ /* 0x000fe2000bf45270 */
[----:B------:R-:W-:Y:S01]  /*3210*/  PLOP3.LUT P0, PT, PT, PT, UP1, 0x80, 0x8 ;  /* 0x000000000008781c */ /* 0x000fe20003f0f018 */
[----:B------:R-:W-:Y:S02]  /*3220*/  ULEA UR64, UR5, UR10, 0xb ;  /* 0x0000000a05407291 */ /* 0x000fe4000f8e58ff */
[----:B------:R-:W-:Y:S02]  /*3230*/  USEL UR37, URZ, 0x1, UP2 ;  /* 0x00000001ff257887 */ /* 0x000fe40009000000 */
[----:B------:R-:W-:Y:S02]  /*3240*/  USEL UR11, UR11, URZ, UP2 ;  /* 0x000000ff0b0b7287 */ /* 0x000fe40009000000 */
[----:B------:R-:W-:Y:S02]  /*3250*/  UIADD3 UR62, UPT, UPT, UR6, 0x2, URZ ;  /* 0x00000002063e7890 */ /* 0x000fe4000fffe0ff */
[----:B------:R-:W-:Y:S01]  /*3260*/  @UP1 ULEA UR36, UR11, UR9, 0x3 ;  /* 0x000000090b241291 */ /* 0x000fe2000f8e18ff */
[----:B------:R-:W-:Y:S01]  /*3270*/  LOP3.LUT R8, R8, UR37, RZ, 0x3c, !PT ;  /* 0x0000002508087c12 */ /* 0x000fe2000f8e3cff */
[----:B------:R-:W-:Y:S02]  /*3280*/  UIADD3 UR60, UPT, UPT, UR64, 0x2, URZ ;  /* 0x00000002403c7890 */ /* 0x000fe4000fffe0ff */
[----:B------:R-:W-:Y:S01]  /*3290*/  UIADD3 UR58, UPT, UPT, UR6, 0x4, URZ ;  /* 0x00000004063a7890 */ /* 0x000fe2000fffe0ff */
[----:B-1----:R-:W-:Y:S01]  /*32a0*/  @P0 SHF.L.U32 R0, R8, 0x1f, RZ ;  /* 0x0000001f08000819 */ /* 0x002fe200000006ff */
[----:B------:R-:W-:Y:S02]  /*32b0*/  UIADD3 UR56, UPT, UPT, UR64, 0x4, URZ ;  /* 0x0000000440387890 */ /* 0x000fe4000fffe0ff */
[----:B------:R-:W-:Y:S01]  /*32c0*/  UIADD3 UR54, UPT, UPT, UR6, 0x6, URZ ;  /* 0x0000000606367890 */ /* 0x000fe2000fffe0ff */
[----:B------:R2:W4:Y:S01]  /*32d0*/  @P0 SYNCS.PHASECHK.TRANS64.TRYWAIT P2, [UR36], R0 ;  /* 0x00000000ff0005a7 */ /* 0x0005220008041124 */
[----:B------:R-:W-:Y:S02]  /*32e0*/  UIADD3 UR52, UPT, UPT, UR64, 0x6, URZ ;  /* 0x0000000640347890 */ /* 0x000fe4000fffe0ff */
        /* <DEDUP_REMOVED lines=9> */
[----:B------:R-:W-:Y:S01]  /*3380*/  UIADD3 UR17, UPT, UPT, UR17, -0x1, URZ ;  /* 0xffffffff11117890 */ /* 0x000fe2000fffe0ff */
[----:B------:R-:W-:Y:S01]  /*3390*/  UMOV UR7, 0x40004040 ;  /* 0x4000404000077882 */ /* 0x000fe20000000000 */
[----:B------:R-:W-:Y:S01]  /*33a0*/  UMOV UR65, 0x40004040 ;  /* 0x4000404000417882 */ /* 0x000fe20000000000 */
[----:B------:R-:W-:Y:S01]  /*33b0*/  UMOV UR63, 0x40004040 ;  /* 0x40004040003f7882 */ /* 0x000fe20000000000 */
[----:B------:R2:W-:Y:S01]  /*33c0*/  UTCHMMA gdesc[UR64], gdesc[UR6], tmem[UR15], tmem[UR30], idesc[UR31], UP4 ;  /* 0x00ff1e06400075ea */ /* 0x0005e2000a00000f */
[----:B------:R-:W-:Y:S01]  /*33d0*/  UPLOP3.LUT UP4, UPT, UPT, UPT, UPT, 0x80, 0x8 ;  /* 0x000000000008789c */ /* 0x000fe20003f8f070 */
[----:B------:R-:W-:Y:S01]  /*33e0*/  UMOV UR61, 0x40004040 ;  /* 0x40004040003d7882 */ /* 0x000fe20000000000 */
[----:B------:R-:W-:Y:S01]  /*33f0*/  UMOV UR59, 0x40004040 ;  /* 0x40004040003b7882 */ /* 0x000fe20000000000 */
[----:B------:R2:W-:Y:S01]  /*3400*/  UTCHMMA gdesc[UR60], gdesc[UR62], tmem[UR15], tmem[UR28], idesc[UR29], UPT ;  /* 0x00ff1c3e3c0075ea */ /* 0x0005e2000b80000f */
        /* <DEDUP_REMOVED lines=14> */
[----:B------:R-:W-:Y:S01]  /*34f0*/  UMOV UR37, 0x40004040 ;  /* 0x4000404000257882 */ /* 0x000fe20000000000 */
[----:B------:R2:W-:Y:S01]  /*3500*/  UTCHMMA gdesc[UR40], gdesc[UR42], tmem[UR15], tmem[UR34], idesc[UR35], UPT ;  /* 0x00ff222a280075ea */ /* 0x0005e2000b80000f */
[----:B------:R2:W-:Y:S01]  /*3510*/  UTCHMMA gdesc[UR36], gdesc[UR38], tmem[UR15], tmem[UR32], idesc[UR33], UPT ;  /* 0x00ff2026240075ea */ /* 0x0005e2000b80000f */
[----:B------:R2:W-:Y:S01]  /*3520*/  UTCBAR [UR19], URZ ;  /* 0x000000ff130073e9 */ /* 0x0005e200080000ff */
[----:B------:R-:W-:Y:S01]  /*3530*/  UMOV UR5, UR11 ;  /* 0x0000000b00057c82 */ /* 0x000fe20008000000 */
[----:B------:R-:W-:Y:S05]  /*3540*/  BRA.U UP0, `(.L_x_56) ;  /* 0xfffffffd00007547 */ /* 0x000fea000b83ffff */
.L_x_53:
[----:B------:R-:W-:Y:S01]  /*3550*/  UIADD3 UR12, UPT, UPT, UR12, 0x1, URZ ;  /* 0x000000010c0c7890 */ /* 0x000fe2000fffe0ff */
[C---:B------:R-:W-:Y:S01]  /*3560*/  ISETP.NE.AND P0, PT, R10.reuse, 0x2, PT ;  /* 0x000000020a00780c */ /* 0x040fe20003f05270 */
[----:B------:R-:W-:Y:S02]  /*3570*/  UIADD3 UR14, UPT, UPT, UR14, 0x80, URZ ;  /* 0x000000800e0e7890 */ /* 0x000fe4000fffe0ff */
[----:B------:R-:W-:Y:S01]  /*3580*/  UISETP.NE.AND UP0, UPT, UR12, 0x2, UPT ;  /* 0x000000020c00788c */ /* 0x000fe2000bf05270 */
[----:B-12---:R-:W-:Y:S02]  /*3590*/  SEL R0, RZ, 0x1, P0 ;  /* 0x00000001ff007807 */ /* 0x006fe40000000000 */
[----:B------:R-:W-:Y:S01]  /*35a0*/  SEL R10, R10, RZ, P0 ;  /* 0x000000ff0a0a7207 */ /* 0x000fe20000000000 */
[----:B------:R-:W-:Y:S01]  /*35b0*/  USEL UR5, URZ, 0x1, UP0 ;  /* 0x00000001ff057887 */ /* 0x000fe20008000000 */
[----:B------:R-:W-:Y:S01]  /*35c0*/  LOP3.LUT R9, R9, R0, RZ, 0x3c, !PT ;  /* 0x0000000009097212 */ /* 0x000fe200078e3cff */
[----:B------:R-:W-:Y:S01]  /*35d0*/  USEL UR12, UR12, URZ, UP0 ;  /* 0x000000ff0c0c7287 */ /* 0x000fe20008000000 */
[----:B------:R1:W-:Y:S03]  /*35e0*/  UTCBAR [UR14], URZ ;  /* 0x000000ff0e0073e9 */ /* 0x0003e600080000ff */
[----:B------:R-:W-:Y:S01]  /*35f0*/  LOP3.LUT R11, R11, UR5, RZ, 0x3c, !PT ;  /* 0x000000050b0b7c12 */ /* 0x000fe2000f8e3cff */
[----:B------:R-:W-:Y:S07]  /*3600*/  @P1 BRA `(.L_x_57) ;  /* 0xfffffff800501947 */ /* 0x000fee000383ffff */
[----:B------:R-:W2:Y:S01]  /*3610*/  S2UR UR4, SR_CgaCtaId ;  /* 0x00000000000479c3 */ /* 0x000ea20000008800 */
[----:B------:R-:W-:Y:S01]  /*3620*/  ELECT P0, URZ, PT ;  /* 0x0000000000ff782f */ /* 0x000fe20003800000 */
[----:B------:R-:W-:Y:S01]  /*3630*/  IMAD.MOV.U32 R0, RZ, RZ, 0x1 ;  /* 0x00000001ff007424 */ /* 0x000fe200078e00ff */
[----:B------:R-:W-:Y:S01]  /*3640*/  UIADD3 UR9, UPT, UPT, UR9, 0x90, URZ ;  /* 0x0000009009097890 */ /* 0x000fe2000fffe0ff */
[----:B------:R-:W-:Y:S01]  /*3650*/  SHF.L.U32 R3, R11, 0x1f, RZ ;  /* 0x0000001f0b037819 */ /* 0x000fe200000006ff */
[----:B------:R-:W-:-:S03]  /*3660*/  UMOV UR5, 0x40 ;  /* 0x0000004000057882 */ /* 0x000fc60000000000 */
[----:B------:R-:W-:Y:S01]  /*3670*/  UVIRTCOUNT.DEALLOC.SMPOOL 0x80 ;  /* 0x000000800000784c */ /* 0x000fe20000000000 */
[----:B--2---:R-:W-:Y:S02]  /*3680*/  ULEA UR4, UR4, UR5, 0x18 ;  /* 0x0000000504047291 */ /* 0x004fe4000f8ec0ff */
[----:B------:R-:W-:-:S07]  /*3690*/  ULEA UR5, UR12, UR9, 0x3 ;  /* 0x000000090c057291 */ /* 0x000fce000f8e18ff */
[----:B------:R2:W-:Y:S02]  /*36a0*/  @P0 STS.U8 [UR4+0x1c], R0 ;  /* 0x00001c00ff000988 */ /* 0x0005e40008000004 */
[----:B------:R-:W3:Y:S02]  /*36b0*/  SYNCS.PHASECHK.TRANS64.TRYWAIT P0, [UR5], R3 ;  /* 0x00000003ff0075a7 */ /* 0x000ee40008001105 */
[----:B--23--:R-:W-:Y:S05]  /*36c0*/  @!P0 BRA `(.L_x_58) ;  /* 0x00000064007c8947 */ /* 0x00cfea0003800000 */
.L_x_134:
[----:B------:R-:W-:-:S04]  /*36d0*/  UIADD3 UR6, UPT, UPT, UR12, 0x1, URZ ;  /* 0x000000010c067890 */ /* 0x000fc8000fffe0ff */
[----:B------:R-:W-:-:S04]  /*36e0*/  UISETP.NE.AND UP0, UPT, UR6, 0x2, UPT ;  /* 0x000000020600788c */ /* 0x000fc8000bf05270 */
[----:B------:R-:W-:Y:S02]  /*36f0*/  USEL UR5, URZ, 0x1, UP0 ;  /* 0x00000001ff057887 */ /* 0x000fe40008000000 */
[----:B------:R-:W-:-:S04]  /*3700*/  USEL UR6, UR6, URZ, UP0 ;  /* 0x000000ff06067287 */ /* 0x000fc80008000000 */
[----:B------:R-:W-:Y:S01]  /*3710*/  ULEA UR6, UR6, UR9, 0x3 ;  /* 0x0000000906067291 */ /* 0x000fe2000f8e18ff */
[----:B--2---:R-:W-:-:S04]  /*3720*/  LOP3.LUT R3, R11, UR5, RZ, 0x3c, !PT ;  /* 0x000000050b037c12 */ /* 0x004fc8000f8e3cff */
[----:B------:R-:W-:-:S04]  /*3730*/  SHF.L.U32 R3, R3, 0x1f, RZ ;  /* 0x0000001f03037819 */ /* 0x000fc800000006ff */
[----:B------:R-:W2:Y:S02]  /*3740*/  SYNCS.PHASECHK.TRANS64.TRYWAIT P0, [UR6], R3 ;  /* 0x00000003ff0075a7 */ /* 0x000ea40008001106 */
[----:B--2---:R-:W-:Y:S05]  /*3750*/  @!P0 BRA `(.L_x_59) ;  /* 0x0000006400708947 */ /* 0x004fea0003800000 */
.L_x_136:
[----:B------:R-:W-:Y:S01]  /*3760*/  NOP ;  /* 0x0000000000007918 */ /* 0x000fe20000000000 */
[----:B--2---:R-:W2:Y:S01]  /*3770*/  LDS R0, [UR4+0x14] ;  /* 0x00001404ff007984 */ /* 0x004ea20008000800 */
[----:B------:R-:W-:Y:S01]  /*3780*/  ULOP3.LUT UR6, UR13, 0xffff, URZ, 0xc0, !UPT ;  /* 0x0000ffff0d067892 */ /* 0x000fe2000f8ec0ff */
[----:B------:R-:W-:Y:S01]  /*3790*/  UMOV UR8, 0xffff ;  /* 0x0000ffff00087882 */ /* 0x000fe20000000000 */
[----:B------:R-:W-:Y:S02]  /*37a0*/  UMOV UR5, 0x1 ;  /* 0x0000000100057882 */ /* 0x000fe40000000000 */
[----:B------:R-:W-:-:S04]  /*37b0*/  USHF.R.U32.HI UR6, URZ, 0x5, UR6 ;  /* 0x00000005ff067899 */ /* 0x000fc80008011606 */
[----:B------:R-:W-:Y:S02]  /*37c0*/  USHF.L.U32 UR8, UR8, UR6, URZ ;  /* 0x0000000608087299 */ /* 0x000fe400080006ff */
[----:B------:R-:W-:-:S04]  /*37d0*/  USHF.L.U32 UR5, UR5, UR6, URZ ;  /* 0x0000000605057299 */ /* 0x000fc800080006ff */
[----:B--2---:R-:W-:-:S04]  /*37e0*/  LOP3.LUT R0, R0, UR8, RZ, 0xc0, !PT ;  /* 0x0000000800007c12 */ /* 0x004fc8000f8ec0ff */
[----:B------:R-:W-:-:S13]  /*37f0*/  ISETP.NE.AND P0, PT, R0, UR8, PT ;  /* 0x0000000800007c0c */ /* 0x000fda000bf05270 */
[----:B------:R-:W-:Y:S05]  /*3800*/  @P0 BRA `(.L_x_60) ;  /* 0x0000000000580947 */ /* 0x000fea0003800000 */
[----:B------:R-:W2:Y:S02]  /*3810*/  LDS R0, [UR4+0x18] ;  /* 0x00001804ff007984 */ /* 0x000ea40008000800 */
[----:B--2---:R-:W-:-:S04]  /*3820*/  LOP3.LUT R0, R0, UR5, RZ, 0xc0, !PT ;  /* 0x0000000500007c12 */ /* 0x004fc8000f8ec0ff */
[----:B------:R-:W-:-:S13]  /*3830*/  ISETP.NE.AND P0, PT, R0, UR5, PT ;  /* 0x0000000500007c0c */ /* 0x000fda000bf05270 */
[----:B------:R-:W-:Y:S05]  /*3840*/  @P0 BRA `(.L_x_61) ;  /* 0x00000000003c0947 */ /* 0x000fea0003800000 */
[----:B------:R-:W2:Y:S01]  /*3850*/  S2R R2, SR_LANEID ;  /* 0x0000000000027919 */ /* 0x000ea20000000000 */
[----:B------:R-:W-:Y:S01]  /*3860*/  ULOP3.LUT UR8, URZ, UR8, URZ, 0x33, !UPT ;  /* 0x00000008ff087292 */ /* 0x000fe2000f8e33ff */
[----:B------:R-:W-:Y:S01]  /*3870*/  LOP3.LUT R4, RZ, UR5, RZ, 0x33, !PT ;  /* 0x00000005ff047c12 */ /* 0x000fe2000f8e33ff */
[----:B------:R-:W-:Y:S02]  /*3880*/  VOTEU.ANY UR7, UPT, PT ;  /* 0x0000000000077886 */ /* 0x000fe400038e0100 */
[----:B------:R-:W-:Y:S01]  /*3890*/  UFLO.U32 UR7, UR7 ;  /* 0x00000007000772bd */ /* 0x000fe200080e0000 */
[----:B------:R-:W3:Y:S01]  /*38a0*/  REDUX UR5, R4 ;  /* 0x00000000040573c4 */ /* 0x000ee20000000000 */
[----:B------:R-:W-:-:S06]  /*38b0*/  IMAD.U32 R0, RZ, RZ, UR8 ;  /* 0x00000008ff007e24 */ /* 0x000fcc000f8e00ff */
[----:B------:R1:W-:Y:S01]  /*38c0*/  UTCATOMSWS.AND URZ, UR8 ;  /* 0x0000000800ff79e3 */ /* 0x0003e20008000000 */
[----:B------:R-:W4:Y:S01]  /*38d0*/  REDUX UR6, R0 ;  /* 0x00000000000673c4 */ /* 0x000f220000000000 */
[----:B--2---:R-:W-:Y:S01]  /*38e0*/  ISETP.EQ.U32.AND P0, PT, R2, UR7, PT ;  /* 0x0000000702007c0c */ /* 0x004fe2000bf02070 */
[----:B---3--:R-:W-:Y:S01]  /*38f0*/  IMAD.U32 R2, RZ, RZ, UR5 ;  /* 0x00000005ff027e24 */ /* 0x008fe2000f8e00ff */
[----:B----4-:R-:W-:-:S11]  /*3900*/  MOV R3, UR6 ;  /* 0x0000000600037c02 */ /* 0x010fd60008000f00 */
[----:B------:R1:W-:Y:S04]  /*3910*/  @P0 ATOMS.AND RZ, [UR4+0x14], R3 ;  /* 0x00001403ffff098c */ /* 0x0003e8000a800004 */
[----:B------:R1:W-:Y:S01]  /*3920*/  @P0 ATOMS.AND RZ, [UR4+0x18], R2 ;  /* 0x00001802ffff098c */ /* 0x0003e2000a800004 */
[----:B------:R-:W-:Y:S05]  /*3930*/  BRA `(.L_x_62) ;  /* 0x0000000000147947 */ /* 0x000fea0003800000 */
.L_x_61:
[----:B------:R-:W-:Y:S02]  /*3940*/  MOV R2, 0x3960 ;  /* 0x0000396000027802 */ /* 0x000fe40000000f00 */
[----:B-1--45:R-:W-:Y:S05]  /*3950*/  CALL.REL.NOINC `($__internal_0_$__cuda_sm10x_tcgen05_guardrail_trap_col_being_dealloced_not_returned_by_alloc) ;  /* 0x0000006800147944 */ /* 0x032fea0003c00000 */
[----:B------:R-:W-:Y:S05]  /*3960*/  BRA `(.L_x_62) ;  /* 0x0000000000087947 */ /* 0x000fea0003800000 */
.L_x_60:
[----:B------:R-:W-:Y:S02]  /*3970*/  MOV R2, 0x3990 ;  /* 0x0000399000027802 */ /* 0x000fe40000000f00 */
[----:B-1--45:R-:W-:Y:S05]  /*3980*/  CALL.REL.NOINC `($__internal_2_$__cuda_sm10x_tcgen05_guardrail_trap_unallocated_columns_being_dealloced) ;  /* 0x0000006800207944 */ /* 0x032fea0003c00000 */
.L_x_62:
[----:B------:R-:W-:Y:S01]  /*3990*/  NOP ;  /* 0x0000000000007918 */ /* 0x000fe20000000000 */
[----:B-1----:R-:W-:Y:S05]  /*39a0*/  EXIT ;  /* 0x000000000000794d */ /* 0x002fea0003800000 */
.L_x_46:
[----:B------:R-:W-:-:S09]  /*39b0*/  UISETP.NE.OR UP2, UPT, UR8, 0x3, !UP2 ;  /* 0x000000030800788c */ /* 0x000fd2000d745670 */
[----:B------:R-:W-:Y:S05]  /*39c0*/  BRA.U UP2, `(.L_x_63) ;  /* 0x0000000d02ac7547 */ /* 0x000fea000b800000 */
[----:B------:R-:W1:Y:S01]  /*39d0*/  LDC R0, c[0x0][0xb30] ;  /* 0x0002cc00ff007b82 */ /* 0x000e620000000800 */
[----:B------:R-:W2:Y:S01]  /*39e0*/  LDCU.64 UR8, c[0x0][0x888] ;  /* 0x00011100ff0877ac */ /* 0x000ea20008000a00 */
[----:B------:R-:W-:Y:S02]  /*39f0*/  HFMA2 R29, -RZ, RZ, 0, 0 ;  /* 0x00000000ff1d7431 */ /* 0x000fe400000001ff */
[----:B------:R-:W-:Y:S01]  /*3a00*/  IMAD.MOV.U32 R31, RZ, RZ, 0x1 ;  /* 0x00000001ff1f7424 */ /* 0x000fe200078e00ff */
[----:B------:R-:W-:Y:S01]  /*3a10*/  MOV R23, 0x4000 ;  /* 0x0000400000177802 */ /* 0x000fe20000000f00 */
[----:B------:R-:W4:Y:S01]  /*3a20*/  LDCU.64 UR4, c[0x0][0x890] ;  /* 0x00011200ff0477ac */ /* 0x000f220008000a00 */
[----:B------:R-:W-:Y:S01]  /*3a30*/  IMAD.MOV.U32 R30, RZ, RZ, RZ ;  /* 0x000000ffff1e7224 */ /* 0x000fe200078e00ff */
[----:B------:R-:W3:Y:S01]  /*3a40*/  LDC R19, c[0x0][0x370] ;  /* 0x0000dc00ff137b82 */ /* 0x000ee20000000800 */
[----:B------:R-:W-:Y:S01]  /*3a50*/  UMOV UR7, 0x400 ;  /* 0x0000040000077882 */ /* 0x000fe20000000000 */
[----:B------:R-:W-:-:S02]  /*3a60*/  UPLOP3.LUT UP1, UPT, UPT, UPT, UPT, 0x40, 0x4 ;  /* 0x000000000004789c */ /* 0x000fc40003f2e870 */
[----:B------:R-:W-:-:S04]  /*3a70*/  ULEA UR7, UR37, UR7, 0x18 ;  /* 0x0000000725077291 */ /* 0x000fc8000f8ec0ff */
[----:B------:R-:W3:Y:S01]  /*3a80*/  LDC R2, c[0x0][0xb0c] ;  /* 0x0002c300ff027b82 */ /* 0x000ee20000000800 */
[----:B------:R-:W-:Y:S02]  /*3a90*/  UIADD3 UR13, UPT, UPT, UR7, 0x30, URZ ;  /* 0x00000030070d7890 */ /* 0x000fe4000fffe0ff */
[----:B--2---:R-:W-:Y:S02]  /*3aa0*/  UISETP.NE.U32.AND UP2, UPT, UR8, URZ, UPT ;  /* 0x000000ff0800728c */ /* 0x004fe4000bf45070 */
[----:B------:R-:W-:Y:S02]  /*3ab0*/  UIADD3 UR25, UPT, UPT, UR7, 0x20, URZ ;  /* 0x0000002007197890 */ /* 0x000fe4000fffe0ff */
[----:B----4-:R-:W-:Y:S01]  /*3ac0*/  UISETP.NE.U32.AND UP3, UPT, UR4, URZ, UPT ;  /* 0x000000ff0400728c */ /* 0x010fe2000bf65070 */
[----:B------:R-:W2:Y:S01]  /*3ad0*/  LDC R18, c[0x0][0xb20] ;  /* 0x0002c800ff127b82 */ /* 0x000ea20000000800 */
[----:B-1----:R-:W-:Y:S01]  /*3ae0*/  ISETP.NE.AND P1, PT, R0, 0x1, PT ;  /* 0x000000010000780c */ /* 0x002fe20003f25270 */
[----:B------:R-:W-:-:S02]  /*3af0*/  UISETP.NE.AND.EX UP2, UPT, UR9, URZ, UPT, UP2 ;  /* 0x000000ff0900728c */ /* 0x000fc4000bf45320 */
[----:B------:R-:W-:Y:S02]  /*3b00*/  UIADD3 UR17, UPT, UPT, UR7, 0x28, URZ ;  /* 0x0000002807117890 */ /* 0x000fe4000fffe0ff */
[----:B------:R-:W-:Y:S02]  /*3b10*/  UPRMT UR13, UR37, 0x654, UR13 ;  /* 0x00000654250d7896 */ /* 0x000fe4000800000d */
[----:B------:R-:W1:Y:S01]  /*3b20*/  LDC.64 R32, c[0x0][0x348] ;  /* 0x0000d200ff207b82 */ /* 0x000e620000000a00 */
[----:B------:R-:W-:-:S07]  /*3b30*/  UISETP.NE.AND.EX UP3, UPT, UR5, URZ, UPT, UP3 ;  /* 0x000000ff0500728c */ /* 0x000fce000bf65330 */
[----:B------:R-:W4:Y:S08]  /*3b40*/  LDC.64 R16, c[0x0][0xb10] ;  /* 0x0002c400ff107b82 */ /* 0x000f300000000a00 */
[----:B------:R-:W1:Y:S08]  /*3b50*/  LDC.64 R6, c[0x0][0xb18] ;  /* 0x0002c600ff067b82 */ /* 0x000e700000000a00 */
[----:B------:R-:W1:Y:S08]  /*3b60*/  LDC.64 R4, c[0x0][0xb28] ;  /* 0x0002ca00ff047b82 */ /* 0x000e700000000a00 */
[----:B--23--:R-:W1:Y:S02]  /*3b70*/  LDC R22, c[0x0][0x374] ;  /* 0x0000dd00ff167b82 */ /* 0x00ce640000000800 */
.L_x_73:
[C---:B------:R-:W-:Y:S02]  /*3b80*/  LEA R0, R30.reuse, UR7, 0x3 ;  /* 0x000000071e007c11 */ /* 0x040fe4000f8e18ff */
[----:B------:R-:W-:Y:S02]  /*3b90*/  SHF.L.U32 R3, R29, 0x1f, RZ ;  /* 0x0000001f1d037819 */ /* 0x000fe400000006ff */
[----:B------:R-:W-:Y:S02]  /*3ba0*/  LEA R24, R30, UR7, 0x4 ;  /* 0x000000071e187c11 */ /* 0x000fe4000f8e20ff */
[----:B--2---:R-:W2:Y:S02]  /*3bb0*/  SYNCS.PHASECHK.TRANS64.TRYWAIT P0, [R0+URZ+0x60], R3 ;  /* 0x00006003000075a7 */ /* 0x004ea400080011ff */
[----:B--2---:R-:W-:Y:S05]  /*3bc0*/  @!P0 BRA `(.L_x_64) ;  /* 0x00000060006c8947 */ /* 0x004fea0003800000 */
.L_x_137:
[----:B------:R-:W-:Y:S01]  /*3bd0*/  ISETP.GE.AND P0, PT, R72, 0x1, PT ;  /* 0x000000014800780c */ /* 0x000fe20003f06270 */
[----:B------:R-:W3:Y:S01]  /*3be0*/  LDS.128 R24, [R24+0xd0] ;  /* 0x0000d00018187984 */ /* 0x000ee20000000c00 */
[----:B--2---:R-:W-:Y:S01]  /*3bf0*/  VIADD R0, R0, 0x70 ;  /* 0x0000007000007836 */ /* 0x004fe20000000000 */
[----:B------:R-:W-:Y:S01]  /*3c00*/  @!PT LDS RZ, [RZ] ;  /* 0x00000000fffff984 */ /* 0x000fe20000000800 */
[----:B------:R-:W-:Y:S01]  /*3c10*/  @!PT LDS RZ, [RZ] ;  /* 0x00000000fffff984 */ /* 0x000fe20000000800 */
[----:B------:R-:W-:Y:S01]  /*3c20*/  @!PT LDS RZ, [RZ] ;  /* 0x00000000fffff984 */ /* 0x000fe20000000800 */
[----:B------:R-:W-:Y:S01]  /*3c30*/  @!PT LDS RZ, [RZ] ;  /* 0x00000000fffff984 */ /* 0x000fe20000000800 */
[----:B------:R2:W-:Y:S06]  /*3c40*/  MEMBAR.ALL.CTA ;  /* 0x0000000000007992 */ /* 0x0005ec0000008000 */
[----:B--2---:R-:W2:Y:S01]  /*3c50*/  FENCE.VIEW.ASYNC.S ;  /* 0x00000000000073c6 */ /* 0x004ea20000000000 */
[----:B------:R-:W-:Y:S04]  /*3c60*/  PRMT R0, RZ, 0x654, R0 ;  /* 0x00000654ff007816 */ /* 0x000fe80000000000 */
[----:B--2---:R2:W-:Y:S01]  /*3c70*/  SYNCS.ARRIVE.TRANS64.RED.A1T0 RZ, [R0+URZ], RZ ;  /* 0x000000ff00ff79a7 */ /* 0x0045e200081004ff */
[----:B---3--:R-:W-:Y:S11]  /*3c80*/  LOP3.LUT P3, RZ, R26, 0x1, RZ, 0xc0, !PT ;  /* 0x000000011aff7812 */ /* 0x008ff6000786c0ff */
[----:B------:R-:W-:Y:S02]  /*3c90*/  @!UPT UIADD3 URZ, UPT, UPT, URZ, URZ, URZ ;  /* 0x000000fffffff290 */ /* 0x000fe4000fffe0ff */
[----:B------:R-:W-:Y:S02]  /*3ca0*/  @P3 MOV R13, R24 ;  /* 0x00000018000d3202 */ /* 0x000fe40000000f00 */
[----:B------:R-:W-:Y:S01]  /*3cb0*/  @P3 LOP3.LUT R8, R25, 0xffff, RZ, 0xc0, !PT ;  /* 0x0000ffff19083812 */ /* 0x000fe200078ec0ff */
[----:B--2---:R-:W-:Y:S06]  /*3cc0*/  @!P0 BRA `(.L_x_65) ;  /* 0x0000000000a48947 */ /* 0x004fec0003800000 */
[----:B-1----:R-:W-:Y:S01]  /*3cd0*/  IMAD.HI.U32 R35, R22, R7, RZ ;  /* 0x0000000716237227 */ /* 0x002fe200078e00ff */
[----:B------:R-:W-:Y:S02]  /*3ce0*/  ISETP.NE.AND P0, PT, R6, 0x1, PT ;  /* 0x000000010600780c */ /* 0x000fe40003f05270 */
[----:B------:R-:W-:Y:S01]  /*3cf0*/  ISETP.NE.AND P2, PT, R72, 0x1, PT ;  /* 0x000000014800780c */ /* 0x000fe20003f45270 */
[----:B----4-:R-:W-:Y:S01]  /*3d00*/  IMAD.HI.U32 R34, R19, R16, RZ ;  /* 0x0000001013227227 */ /* 0x010fe200078e00ff */
[----:B------:R-:W-:Y:S02]  /*3d10*/  SHF.R.U32.HI R35, RZ, R18, R35 ;  /* 0x00000012ff237219 */ /* 0x000fe40000011623 */
[----:B------:R-:W-:Y:S01]  /*3d20*/  ISETP.NE.AND P4, PT, R2, 0x1, PT ;  /* 0x000000010200780c */ /* 0x000fe20003f85270 */
[----:B------:R-:W-:Y:S01]  /*3d30*/  IMAD.HI.U32 R36, R13, R16, RZ ;  /* 0x000000100d247227 */ /* 0x000fe200078e00ff */
[----:B------:R-:W-:Y:S02]  /*3d40*/  SHF.R.U32.HI R34, RZ, R17, R34 ;  /* 0x00000011ff227219 */ /* 0x000fe40000011622 */
[----:B------:R-:W-:Y:S01]  /*3d50*/  SEL R3, R22, R35, !P0 ;  /* 0x0000002316037207 */ /* 0x000fe20004000000 */
[C---:B------:R-:W-:Y:S01]  /*3d60*/  IMAD.HI.U32 R35, R8.reuse, R7, RZ ;  /* 0x0000000708237227 */ /* 0x040fe200078e00ff */
[----:B------:R-:W-:Y:S02]  /*3d70*/  SEL R11, R19, R34, !P4 ;  /* 0x00000022130b7207 */ /* 0x000fe40006000000 */
[----:B------:R-:W-:Y:S01]  /*3d80*/  SHF.R.U32.HI R36, RZ, R17, R36 ;  /* 0x00000011ff247219 */ /* 0x000fe20000011624 */
[----:B------:R-:W-:Y:S01]  /*3d90*/  IMAD.HI.U32 R38, R3, R4, RZ ;  /* 0x0000000403267227 */ /* 0x000fe200078e00ff */
[----:B------:R-:W-:Y:S03]  /*3da0*/  SHF.R.U32.HI R35, RZ, R18, R35 ;  /* 0x00000012ff237219 */ /* 0x000fe60000011623 */
[----:B------:R-:W-:Y:S01]  /*3db0*/  IMAD.HI.U32 R34, R11, R4, RZ ;  /* 0x000000040b227227 */ /* 0x000fe200078e00ff */
[----:B------:R-:W-:Y:S02]  /*3dc0*/  @P2 SHF.R.U32.HI R3, RZ, R5, R38 ;  /* 0x00000005ff032219 */ /* 0x000fe40000011626 */
[----:B------:R-:W-:Y:S02]  /*3dd0*/  SEL R9, R8, R35, !P0 ;  /* 0x0000002308097207 */ /* 0x000fe40004000000 */
[----:B------:R-:W-:Y:S01]  /*3de0*/  @P2 SHF.R.U32.HI R11, RZ, R5, R34 ;  /* 0x00000005ff0b2219 */ /* 0x000fe20000011622 */
[C---:B------:R-:W-:Y:S01]  /*3df0*/  IMAD R10, R72.reuse, R3, RZ ;  /* 0x00000003480a7224 */ /* 0x040fe200078e02ff */
[----:B------:R-:W-:Y:S01]  /*3e00*/  SEL R3, R13, R36, !P4 ;  /* 0x000000240d037207 */ /* 0x000fe20006000000 */
[C---:B------:R-:W-:Y:S03]  /*3e10*/  IMAD.HI.U32 R14, R9.reuse, R4, RZ ;  /* 0x00000004090e7227 */ /* 0x040fe600078e00ff */
[----:B------:R-:W-:Y:S01]  /*3e20*/  ISETP.GE.AND P0, PT, R9, R10, PT ;  /* 0x0000000a0900720c */ /* 0x000fe20003f06270 */
[C---:B------:R-:W-:Y:S01]  /*3e30*/  IMAD R12, R72.reuse, R11, RZ ;  /* 0x0000000b480c7224 */ /* 0x040fe200078e02ff */
[-C--:B------:R-:W-:Y:S04]  /*3e40*/  SHF.R.U32.HI R14, RZ, R5.reuse, R14 ;  /* 0x00000005ff0e7219 */ /* 0x080fe8000001160e */
[----:B------:R-:W-:Y:S02]  /*3e50*/  ISETP.GE.OR P0, PT, R3, R12, P0 ;  /* 0x0000000c0300720c */ /* 0x000fe40000706670 */
[----:B------:R-:W-:Y:S05]  /*3e60*/  SEL R15, R9, R14, !P2 ;  /* 0x0000000e090f7207 */ /* 0x000fea0005000000 */
[----:B------:R-:W-:Y:S04]  /*3e70*/  IMAD.MOV R14, RZ, RZ, -R15 ;  /* 0x000000ffff0e7224 */ /* 0x000fe800078e0a0f */
[----:B------:R-:W-:Y:S02]  /*3e80*/  IMAD R14, R72, R14, R9 ;  /* 0x0000000e480e7224 */ /* 0x000fe400078e0209 */
[C---:B------:R-:W-:Y:S05]  /*3e90*/  @!P0 IMAD.HI.U32 R10, R3.reuse, R4, RZ ;  /* 0x00000004030a8227 */ /* 0x040fea00078e00ff */
[----:B------:R-:W-:Y:S04]  /*3ea0*/  @!P0 SHF.R.U32.HI R10, RZ, R5, R10 ;  /* 0x00000005ff0a8219 */ /* 0x000fe8000001160a */
[----:B------:R-:W-:Y:S01]  /*3eb0*/  @!P0 SEL R0, R3, R10, !P2 ;  /* 0x0000000a03008207 */ /* 0x000fe20005000000 */
[----:B------:R-:W-:Y:S03]  /*3ec0*/  IMAD.MOV R10, RZ, RZ, -R3 ;  /* 0x000000ffff0a7224 */ /* 0x000fe600078e0a03 */
[----:B------:R-:W-:Y:S01]  /*3ed0*/  @!P0 IADD3 R15, PT, PT, R15, -R0, RZ ;  /* 0x800000000f0f8210 */ /* 0x000fe20007ffe0ff */
[----:B------:R-:W-:Y:S01]  /*3ee0*/  @!P0 IMAD R0, R11, R14, R0 ;  /* 0x0000000e0b008224 */ /* 0x000fe200078e0200 */
[----:B------:R-:W-:Y:S01]  /*3ef0*/  IADD3 R11, PT, PT, -R9, RZ, RZ ;  /* 0x000000ff090b7210 */ /* 0x000fe20007ffe1ff */
[----:B------:R-:W-:Y:S02]  /*3f00*/  IMAD R13, R2, R10, R13 ;  /* 0x0000000a020d7224 */ /* 0x000fe400078e020d */
[----:B------:R-:W-:Y:S02]  /*3f10*/  @!P0 IMAD R9, R15, R72, R3 ;  /* 0x000000480f098224 */ /* 0x000fe400078e0203 */
[----:B------:R-:W-:Y:S02]  /*3f20*/  @!P0 IMAD.MOV.U32 R3, RZ, RZ, R0 ;  /* 0x000000ffff038224 */ /* 0x000fe400078e0000 */
[----:B------:R-:W-:Y:S02]  /*3f30*/  IMAD R8, R6, R11, R8 ;  /* 0x0000000b06087224 */ /* 0x000fe400078e0208 */
[----:B------:R-:W-:Y:S02]  /*3f40*/  IMAD R13, R3, R2, R13 ;  /* 0x00000002030d7224 */ /* 0x000fe400078e020d */
[----:B------:R-:W-:Y:S02]  /*3f50*/  IMAD R8, R9, R6, R8 ;  /* 0x0000000609087224 */ /* 0x000fe400078e0208 */
.L_x_65:
[----:B------:R-:W-:Y:S05]  /*3f60*/  BRA.U UP1, `(.L_x_66) ;  /* 0x0000000101107547 */ /* 0x000fea000b800000 */
[----:B------:R-:W-:Y:S04]  /*3f70*/  MOV R0, UR6 ;  /* 0x0000000600007c02 */ /* 0x000fe80008000f00 */
[----:B------:R-:W-:Y:S04]  /*3f80*/  SHF.L.U32 R3, R0, 0x1f, RZ ;  /* 0x0000001f00037819 */ /* 0x000fe800000006ff */
[----:B------:R-:W2:Y:S02]  /*3f90*/  SYNCS.PHASECHK.TRANS64.TRYWAIT P0, [UR7+0x58], R3 ;  /* 0x00005803ff0075a7 */ /* 0x000ea40008001107 */
[----:B--2---:R-:W-:Y:S05]  /*3fa0*/  @!P0 BRA `(.L_x_67) ;  /* 0x0000005c00888947 */ /* 0x004fea0003800000 */
.L_x_66:
[----:B------:R-:W-:Y:S02]  /*3fb0*/  R2UR UR27, R21 ;  /* 0x00000000151b72ca */ /* 0x000fe400000e0000 */
[----:B------:R-:W-:Y:S02]  /*3fc0*/  R2UR UR26, R20 ;  /* 0x00000000141a72ca */ /* 0x000fe400000e0000 */
[----:B------:R-:W-:Y:S02]  /*3fd0*/  ISETP.NE.U32.AND P2, PT, RZ, UR4, PT ;  /* 0x00000004ff007c0c */ /* 0x000fe4000bf45070 */
[----:B------:R-:W-:Y:S02]  /*3fe0*/  SHF.L.U32 R12, R31, 0x1f, RZ ;  /* 0x0000001f1f0c7819 */ /* 0x000fe400000006ff */
[----:B------:R-:W-:Y:S05]  /*3ff0*/  ISETP.NE.AND.EX P2, PT, RZ, UR5, PT, P2 ;  /* 0x00000005ff007c0c */ /* 0x000fea000bf45320 */
[----:B------:R-:W-:Y:S02]  /*4000*/  USHF.L.U32 UR27, UR27, 0x7, URZ ;  /* 0x000000071b1b7899 */ /* 0x000fe400080006ff */
[----:B------:R-:W-:Y:S01]  /*4010*/  UIMAD UR26, UR26, 0xc0, URZ ;  /* 0x000000c01a1a78a4 */ /* 0x000fe2000f8e02ff */
[----:B------:R-:W-:Y:S11]  /*4020*/  BRA.U !UP3, `(.L_x_68) ;  /* 0x000000010b347547 */ /* 0x000ff6000b800000 */
[----:B------:R-:W-:Y:S01]  /*4030*/  UPLOP3.LUT UP0, UPT, UPT, UPT, UP2, 0x80, 0x8 ;  /* 0x000000000008789c */ /* 0x000fe20003f0f020 */
[----:B--2---:R-:W-:Y:S02]  /*4040*/  HFMA2 R0, -RZ, RZ, 0, 5.9604644775390625e-08 ;  /* 0x00000001ff007431 */ /* 0x004fe400000001ff */
[----:B------:R-:W-:Y:S03]  /*4050*/  IMAD.MOV.U32 R155, RZ, RZ, 0x1 ;  /* 0x00000001ff9b7424 */ /* 0x000fe600078e00ff */
[----:B------:R-:W-:Y:S05]  /*4060*/  PLOP3.LUT P0, PT, PT, PT, UP0, 0x80, 0x8 ;  /* 0x000000000008781c */ /* 0x000fea0003f0f008 */
[----:B------:R-:W2:Y:S01]  /*4070*/  @UP0 LDCU.64 UR10, c[0x0][0x888] ;  /* 0x00011100ff0a07ac */ /* 0x000ea20008000a00 */
[----:B------:R-:W-:Y:S07]  /*4080*/  @UP0 UIMAD UR8, UR36, UR4, URZ ;  /* 0x00000004240802a4 */ /* 0x000fee000f8e02ff */
[----:B------:R-:W-:Y:S01]  /*4090*/  @!P0 PRMT R155, R0, 0x7610, R155 ;  /* 0x00007610009b8816 */ /* 0x000fe2000000009b */
[----:B--2---:R-:W-:Y:S03]  /*40a0*/  @UP0 UIMAD.WIDE UR10, UR8, 0x4, UR10 ;  /* 0x00000004080a08a5 */ /* 0x004fe6000f8e020a */
[----:B------:R-:W2:Y:S03]  /*40b0*/  @!UP0 LDCU UR8, c[0x0][0x880] ;  /* 0x00011000ff0887ac */ /* 0x000ea60008000800 */
[----:B------:R-:W-:Y:S01]  /*40c0*/  IMAD.U32 R10, RZ, RZ, UR10 ;  /* 0x0000000aff0a7e24 */ /* 0x000fe2000f8e00ff */
[----:B------:R-:W-:Y:S05]  /*40d0*/  MOV R11, UR11 ;  /* 0x0000000b000b7c02 */ /* 0x000fea0008000f00 */
[----:B-----5:R3:W5:Y:S02]  /*40e0*/  @P0 LDG.E R81, desc[UR46][R10.64] ;  /* 0x0000002e0a510981 */ /* 0x020764000c1e1900 */
[----:B--23--:R-:W-:Y:S07]  /*40f0*/  @!P0 IMAD.U32 R81, RZ, RZ, UR8 ;  /* 0x00000008ff518e24 */ /* 0x00cfee000f8e00ff */
.L_x_68:
[----:B-----5:R-:W-:Y:S01]  /*4100*/  @!P2 FSETP.EQ.AND P0, PT, R81, RZ, PT ;  /* 0x000000ff5100a20b */ /* 0x020fe20003f02000 */
[----:B------:R-:W-:Y:S01]  /*4110*/  @!UPT UIADD3 URZ, UPT, UPT, URZ, URZ, URZ ;  /* 0x000000fffffff290 */ /* 0x000fe2000fffe0ff */
[----:B------:R-:W-:Y:S11]  /*4120*/  @!P2 BRA `(.L_x_69) ;  /* 0x000000000014a947 */ /* 0x000ff60003800000 */
[----:B------:R-:W-:Y:S02]  /*4130*/  LOP3.LUT P2, RZ, R155, 0xff, RZ, 0xc0, !PT ;  /* 0x000000ff9bff7812 */ /* 0x000fe4000784c0ff */
[----:B------:R-:W-:Y:S04]  /*4140*/  PLOP3.LUT P0, PT, PT, PT, UP0, 0x80, 0x8 ;  /* 0x000000000008781c */ /* 0x000fe80003f0f008 */
[----:B------:R-:W-:Y:S07]  /*4150*/  PLOP3.LUT P0, PT, P0, PT, PT, 0x8, 0x80 ;  /* 0x000000000080781c */ /* 0x000fee000070e170 */
[----:B------:R-:W-:Y:S11]  /*4160*/  @P2 FSETP.EQ.AND P0, PT, R81, RZ, PT ;  /* 0x000000ff5100220b */ /* 0x000ff60003f02000 */
[----:B------:R-:W-:Y:S02]  /*4170*/  @!UPT UIADD3 URZ, UPT, UPT, URZ, URZ, URZ ;  /* 0x000000fffffff290 */ /* 0x000fe4000fffe0ff */
.L_x_69:
[----:B------:R-:W3:Y:S01]  /*4180*/  SYNCS.PHASECHK.TRANS64.TRYWAIT P2, [UR7+0x38], R12 ;  /* 0x0000380cff0075a7 */ /* 0x000ee20008041107 */
[----:B------:R-:W-:Y:S04]  /*4190*/  ELECT P4, URZ, PT ;  /* 0x0000000000ff782f */ /* 0x000fe80003880000 */
[----:B------:R-:W-:Y:S11]  /*41a0*/  PLOP3.LUT P4, PT, P0, P4, PT, 0xf2, 0x2f ;  /* 0x00000000002f781c */ /* 0x000ff60000789e72 */
[----:B------:R-:W-:Y:S02]  /*41b0*/  @!UPT UIADD3 URZ, UPT, UPT, URZ, URZ, URZ ;  /* 0x000000fffffff290 */ /* 0x000fe4000fffe0ff */
[----:B-1----:R-:W-:Y:S05]  /*41c0*/  @!P4 IADD3 R9, P0, PT, R32, 0x580, RZ ;  /* 0x000005802009c810 */ /* 0x002fea0007f1e0ff */
[----:B--2---:R-:W-:Y:S01]  /*41d0*/  @!P4 IMAD.X R0, RZ, RZ, R33, P0 ;  /* 0x000000ffff00c224 */ /* 0x004fe200000e0621 */
[----:B---3--:R-:W-:Y:S07]  /*41e0*/  @!P2 BRA `(.L_x_70) ;  /* 0x0000005c0010a947 */ /* 0x008fee0003800000 */
.L_x_140:
[----:B------:R-:W-:Y:S01]  /*41f0*/  @!P4 R2UR UR8, R0 ;  /* 0x000000000008c2ca */ /* 0x000fe200000e0000 */
[----:B------:R-:W-:Y:S01]  /*4200*/  VOTEU.ALL UP1, P4 ;  /* 0x0000000000ff7886 */ /* 0x000fe20002020000 */
[----:B------:R-:W-:Y:S01]  /*4210*/  @!P4 R2UR UR9, R9 ;  /* 0x000000000909c2ca */ /* 0x000fe200000e0000 */
[----:B------:R-:W-:Y:S01]  /*4220*/  @!P4 IMAD.MOV.U32 R0, RZ, RZ, 0x4000 ;  /* 0x00004000ff00c424 */ /* 0x000fe200078e00ff */
[----:B------:R-:W-:Y:S01]  /*4230*/  UMOV UR10, 0x0 ;  /* 0x00000000000a7882 */ /* 0x000fe20000000000 */
[----:B------:R-:W-:Y:S01]  /*4240*/  UMOV UR11, 0x10000000 ;  /* 0x10000000000b7882 */ /* 0x000fe20000000000 */
[----:B------:R-:W-:Y:S01]  /*4250*/  @!UP1 UIADD3 UR24, UPT, UPT, UR7, 0x400, URZ ;  /* 0x0000040007189890 */ /* 0x000fe2000fffe0ff */
[----:B------:R-:W-:Y:S01]  /*4260*/  @!P4 IADD3 R21, P0, PT, R32, 0x580, RZ ;  /* 0x000005802015c810 */ /* 0x000fe20007f1e0ff */
[----:B------:R-:W-:Y:S01]  /*4270*/  VOTEU.ALL UP1, P4 ;  /* 0x0000000000ff7886 */ /* 0x000fe20002020000 */
[----:B------:R-:W-:Y:S03]  /*4280*/  UMOV UR28, UR36 ;  /* 0x00000024001c7c82 */ /* 0x000fe60008000000 */
[----:B------:R-:W-:Y:S02]  /*4290*/  @!P4 IMAD.X R20, RZ, RZ, R33, P0 ;  /* 0x000000ffff14c224 */ /* 0x000fe400000e0621 */
[----:B------:R-:W-:Y:S01]  /*42a0*/  IMAD.U32 R11, RZ, RZ, UR8 ;  /* 0x00000008ff0b7e24 */ /* 0x000fe2000f8e00ff */
[----:B------:R-:W-:Y:S01]  /*42b0*/  UPRMT UR8, UR37, 0x654, UR25 ;  /* 0x0000065425087896 */ /* 0x000fe20008000019 */
[----:B------:R-:W-:Y:S03]  /*42c0*/  IMAD.U32 R10, RZ, RZ, UR9 ;  /* 0x00000009ff0a7e24 */ /* 0x000fe6000f8e00ff */
[----:B------:R-:W-:Y:S02]  /*42d0*/  @!P4 R2UR UR15, R11 ;  /* 0x000000000b0fc2ca */ /* 0x000fe400000e0000 */
[----:B------:R-:W-:Y:S11]  /*42e0*/  @!P4 R2UR UR14, R10 ;  /* 0x000000000a0ec2ca */ /* 0x000ff600000e0000 */
[----:B------:R-:W-:Y:S02]  /*42f0*/  @!UPT UIADD3 URZ, UPT, UPT, URZ, URZ, URZ ;  /* 0x000000fffffff290 */ /* 0x000fe4000fffe0ff */
[----:B------:R2:W-:Y:S01]  /*4300*/  @!UP1 UTMALDG.3D [UR24], [UR14], desc[UR10] ;  /* 0x00000a180e0095b4 */ /* 0x0005e20008011000 */
[----:B------:R2:W-:Y:S01]  /*4310*/  @!P4 SYNCS.ARRIVE.TRANS64.RED.A0TR RZ, [UR7+0x20], R0 ;  /* 0x00002000ffffc9a7 */ /* 0x0005e20008300407 */
[----:B------:R-:W-:Y:S01]  /*4320*/  SYNCS.ARRIVE.TRANS64.RED.A1T0 RZ, [UR8], RZ ;  /* 0x000000ffffff79a7 */ /* 0x000fe20008100408 */
[----:B------:R-:W3:Y:S02]  /*4330*/  SYNCS.PHASECHK.TRANS64.TRYWAIT P2, [UR7+0x40], R12 ;  /* 0x0000400cff0075a7 */ /* 0x000ee40008041107 */
[----:B--23--:R-:W-:Y:S05]  /*4340*/  @!P2 BRA `(.L_x_71) ;  /* 0x0000005800d0a947 */ /* 0x00cfea0003800000 */
.L_x_142:
[----:B------:R-:W2:Y:S01]  /*4350*/  LDC.64 R14, c[0x0][0xb10] ;  /* 0x0002c400ff0e7b82 */ /* 0x000ea20000000a00 */
[----:B------:R-:W-:Y:S01]  /*4360*/  @!P4 R2UR UR8, R20 ;  /* 0x000000001408c2ca */ /* 0x000fe200000e0000 */
[----:B------:R-:W-:Y:S01]  /*4370*/  VOTEU.ALL UP1, P4 ;  /* 0x0000000000ff7886 */ /* 0x000fe20002020000 */
[----:B------:R-:W-:Y:S01]  /*4380*/  @!P4 R2UR UR9, R21 ;  /* 0x000000001509c2ca */ /* 0x000fe200000e0000 */
[----:B------:R-:W-:Y:S01]  /*4390*/  UMOV UR10, 0x0 ;  /* 0x00000000000a7882 */ /* 0x000fe20000000000 */
[----:B------:R-:W-:Y:S03]  /*43a0*/  UMOV UR11, 0x10000000 ;  /* 0x10000000000b7882 */ /* 0x000fe60000000000 */
[----:B------:R-:W3:Y:S01]  /*43b0*/  LDC.64 R10, c[0x0][0xb18] ;  /* 0x0002c600ff0a7b82 */ /* 0x000ee20000000a00 */
[----:B------:R-:W-:Y:S01]  /*43c0*/  @!UP1 UIADD3 UR18, UPT, UPT, UR26, 0x40, URZ ;  /* 0x000000401a129890 */ /* 0x000fe2000fffe0ff */
[----:B------:R-:W-:Y:S01]  /*43d0*/  @P3 SHF.R.U32.HI R28, RZ, 0x10, R25 ;  /* 0x00000010ff1c3819 */ /* 0x000fe20000011619 */
[----:B------:R-:W-:Y:S01]  /*43e0*/  @!UP1 UIADD3 UR16, UPT, UPT, UR7, 0x4400, URZ ;  /* 0x0000440007109890 */ /* 0x000fe2000fffe0ff */
[----:B------:R-:W-:Y:S01]  /*43f0*/  VIADD R30, R30, 0x1 ;  /* 0x000000011e1e7836 */ /* 0x000fe20000000000 */
[----:B------:R-:W-:Y:S03]  /*4400*/  VOTEU.ALL UP1, P4 ;  /* 0x0000000000ff7886 */ /* 0x000fe60002020000 */
[----:B------:R-:W5:Y:S01]  /*4410*/  @!P1 LDC R0, c[0x0][0xb20] ;  /* 0x0002c800ff009b82 */ /* 0x000f620000000800 */
[----:B------:R-:W-:Y:S01]  /*4420*/  UMOV UR19, UR27 ;  /* 0x0000001b00137c82 */ /* 0x000fe20008000000 */
[----:B------:R-:W-:Y:S01]  /*4430*/  IMAD.U32 R21, RZ, RZ, UR8 ;  /* 0x00000008ff157e24 */ /* 0x000fe2000f8e00ff */
[----:B------:R-:W-:Y:S05]  /*4440*/  UMOV UR20, UR36 ;  /* 0x0000002400147c82 */ /* 0x000fea0008000000 */
[----:B-1----:R-:W1:Y:S01]  /*4450*/  @!P1 LDC R3, c[0x0][0xb0c] ;  /* 0x0002c300ff039b82 */ /* 0x002e620000000800 */
[----:B------:R-:W-:Y:S01]  /*4460*/  IMAD.U32 R20, RZ, RZ, UR9 ;  /* 0x00000009ff147e24 */ /* 0x000fe2000f8e00ff */
[----:B------:R-:W-:Y:S01]  /*4470*/  UPRMT UR8, UR37, 0x654, UR17 ;  /* 0x0000065425087896 */ /* 0x000fe20008000011 */
[----:B------:R-:W-:Y:S03]  /*4480*/  @!P4 R2UR UR15, R21 ;  /* 0x00000000150fc2ca */ /* 0x000fe600000e0000 */
[----:B------:R-:W-:Y:S01]  /*4490*/  @!P4 R2UR UR14, R20 ;  /* 0x00000000140ec2ca */ /* 0x000fe200000e0000 */
[----:B------:R-:W-:Y:S11]  /*44a0*/  @!P4 IMAD.MOV.U32 R20, RZ, RZ, 0x4000 ;  /* 0x00004000ff14c424 */ /* 0x000ff600078e00ff */
[----:B------:R-:W-:Y:S01]  /*44b0*/  @!UPT UIADD3 URZ, UPT, UPT, URZ, URZ, URZ ;  /* 0x000000fffffff290 */ /* 0x000fe2000fffe0ff */
[----:B------:R1:W-:Y:S01]  /*44c0*/  @!UP1 UTMALDG.3D [UR16], [UR14], desc[UR10] ;  /* 0x00000a100e0095b4 */ /* 0x0003e20008011000 */
[----:B------:R1:W-:Y:S02]  /*44d0*/  @!P4 SYNCS.ARRIVE.TRANS64.RED.A0TR RZ, [UR7+0x28], R20 ;  /* 0x00002814ffffc9a7 */ /* 0x0003e40008300407 */
[----:B-1----:R-:W-:Y:S01]  /*44e0*/  @!P1 ISETP.NE.AND P2, PT, R3, 0x1, PT ;  /* 0x000000010300980c */ /* 0x002fe20003f45270 */
[C---:B--2---:R-:W-:Y:S01]  /*44f0*/  @!P1 IMAD.HI.U32 R14, R13.reuse, R14, RZ ;  /* 0x0000000e0d0e9227 */ /* 0x044fe200078e00ff */
[----:B---3--:R-:W-:Y:S03]  /*4500*/  @!P1 ISETP.NE.AND P0, PT, R10, 0x1, PT ;  /* 0x000000010a00980c */ /* 0x008fe60003f05270 */
[C---:B------:R-:W-:Y:S01]  /*4510*/  @!P1 IMAD.HI.U32 R11, R8.reuse, R11, RZ ;  /* 0x0000000b080b9227 */ /* 0x040fe200078e00ff */
[----:B------:R-:W-:Y:S04]  /*4520*/  @!P1 SHF.R.U32.HI R14, RZ, R15, R14 ;  /* 0x0000000fff0e9219 */ /* 0x000fe8000001160e */
[----:B-----5:R-:W-:Y:S01]  /*4530*/  @!P1 SHF.R.U32.HI R9, RZ, R0, R11 ;  /* 0x00000000ff099219 */ /* 0x020fe2000001160b */
[----:B------:R-:W-:Y:S01]  /*4540*/  SYNCS.ARRIVE.TRANS64.RED.A1T0 RZ, [UR8], RZ ;  /* 0x000000ffffff79a7 */ /* 0x000fe20008100408 */
[----:B------:R-:W-:Y:S02]  /*4550*/  @!P1 SEL R14, R13, R14, !P2 ;  /* 0x0000000e0d0e9207 */ /* 0x000fe40005000000 */
[----:B------:R-:W-:Y:S01]  /*4560*/  @!P1 SEL R9, R8, R9, !P0 ;  /* 0x0000000908099207 */ /* 0x000fe20004000000 */
[----:B------:R-:W1:Y:S04]  /*4570*/  SYNCS.PHASECHK.TRANS64.TRYWAIT P5, [UR7+0x48], R12 ;  /* 0x0000480cff0075a7 */ /* 0x000e6800080a1107 */
[----:B------:R-:W-:Y:S02]  /*4580*/  @!P1 IMAD.IADD R0, R9, 0x1, -R14 ;  /* 0x0000000109009824 */ /* 0x000fe400078e0a0e */
[----:B------:R-:W-:Y:S02]  /*4590*/  @!P1 IMAD.IADD R9, R14, 0x1, -R9 ;  /* 0x000000010e099824 */ /* 0x000fe400078e0a09 */
[----:B------:R-:W-:Y:S02]  /*45a0*/  @!P1 IMAD R13, R0, R3, R13 ;  /* 0x00000003000d9224 */ /* 0x000fe400078e020d */
[----:B------:R-:W-:Y:S01]  /*45b0*/  @!P1 IMAD R8, R9, R10, R8 ;  /* 0x0000000a09089224 */ /* 0x000fe200078e0208 */
[----:B-1----:R-:W-:Y:S06]  /*45c0*/  @!P5 BRA `(.L_x_72) ;  /* 0x000000580048d947 */ /* 0x002fec0003800000 */
.L_x_144:
[----:B-1----:R-:W-:Y:S01]  /*45d0*/  @!P4 IADD3 R3, P0, PT, R32, 0x580, RZ ;  /* 0x000005802003c810 */ /* 0x002fe20007f1e0ff */
[----:B------:R-:W-:Y:S01]  /*45e0*/  VOTEU.ALL UP1, P4 ;  /* 0x0000000000ff7886 */ /* 0x000fe20002020000 */
[----:B------:R-:W-:Y:S01]  /*45f0*/  UMOV UR18, 0x0 ;  /* 0x0000000000127882 */ /* 0x000fe20000000000 */
[----:B------:R-:W-:Y:S01]  /*4600*/  UMOV UR19, 0x10000000 ;  /* 0x1000000000137882 */ /* 0x000fe20000000000 */
[----:B------:R-:W-:Y:S01]  /*4610*/  @!P4 R2UR UR9, R3 ;  /* 0x000000000309c2ca */ /* 0x000fe200000e0000 */
[----:B------:R-:W-:Y:S01]  /*4620*/  @!P4 IMAD.X R0, RZ, RZ, R33, P0 ;  /* 0x000000ffff00c224 */ /* 0x000fe200000e0621 */
[----:B------:R-:W-:Y:S01]  /*4630*/  @!UP1 UIADD3 UR10, UPT, UPT, UR26, 0x80, URZ ;  /* 0x000000801a0a9890 */ /* 0x000fe2000fffe0ff */
[----:B------:R-:W-:Y:S01]  /*4640*/  ISETP.NE.AND P0, PT, R30, 0x2, PT ;  /* 0x000000021e00780c */ /* 0x000fe20003f05270 */
[----:B------:R-:W-:Y:S01]  /*4650*/  UMOV UR11, UR27 ;  /* 0x0000001b000b7c82 */ /* 0x000fe20008000000 */
[----:B------:R-:W-:Y:S01]  /*4660*/  UMOV UR12, UR36 ;  /* 0x00000024000c7c82 */ /* 0x000fe20008000000 */
[----:B------:R-:W-:Y:S01]  /*4670*/  @!P4 R2UR UR8, R0 ;  /* 0x000000000008c2ca */ /* 0x000fe200000e0000 */
[----:B------:R-:W-:Y:S01]  /*4680*/  IMAD.IADD R20, R8, 0x1, R154 ;  /* 0x0000000108147824 */ /* 0x000fe200078e029a */
[----:B------:R-:W-:Y:S01]  /*4690*/  @P3 R2UR UR36, R28 ;  /* 0x000000001c2432ca */ /* 0x000fe200000e0000 */
[----:B------:R-:W-:Y:S01]  /*46a0*/  IMAD.IADD R21, R13, 0x1, R156 ;  /* 0x000000010d157824 */ /* 0x000fe200078e029c */
[----:B------:R-:W-:Y:S02]  /*46b0*/  SEL R0, RZ, 0x1, P0 ;  /* 0x00000001ff007807 */ /* 0x000fe40000000000 */
[----:B------:R-:W-:Y:S01]  /*46c0*/  LOP3.LUT R31, R31, 0x1, RZ, 0x3c, !PT ;  /* 0x000000011f1f7812 */ /* 0x000fe200078e3cff */
[----:B------:R-:W-:Y:S01]  /*46d0*/  IMAD.U32 R10, RZ, RZ, UR9 ;  /* 0x00000009ff0a7e24 */ /* 0x000fe2000f8e00ff */
[----:B------:R-:W-:Y:S01]  /*46e0*/  @!UP1 UIADD3 UR9, UPT, UPT, UR7, 0x30, URZ ;  /* 0x0000003007099890 */ /* 0x000fe2000fffe0ff */
[----:B------:R-:W-:Y:S02]  /*46f0*/  LOP3.LUT R29, R29, R0, RZ, 0x3c, !PT ;  /* 0x000000001d1d7212 */ /* 0x000fe400078e3cff */
[----:B------:R-:W-:Y:S02]  /*4700*/  SEL R30, R30, RZ, P0 ;  /* 0x000000ff1e1e7207 */ /* 0x000fe40000000000 */
[----:B------:R-:W-:Y:S01]  /*4710*/  IMAD.U32 R11, RZ, RZ, UR8 ;  /* 0x00000008ff0b7e24 */ /* 0x000fe2000f8e00ff */
[----:B------:R-:W-:Y:S01]  /*4720*/  @!P4 R2UR UR14, R10 ;  /* 0x000000000a0ec2ca */ /* 0x000fe200000e0000 */
[----:B------:R-:W-:Y:S01]  /*4730*/  @!UP1 UIADD3 UR8, UPT, UPT, UR7, 0x8400, URZ ;  /* 0x0000840007089890 */ /* 0x000fe2000fffe0ff */
[----:B------:R-:W-:Y:S02]  /*4740*/  VOTEU.ALL UP1, P4 ;  /* 0x0000000000ff7886 */ /* 0x000fe40002020000 */
[----:B------:R-:W-:Y:S11]  /*4750*/  @!P4 R2UR UR15, R11 ;  /* 0x000000000b0fc2ca */ /* 0x000ff600000e0000 */
[----:B------:R-:W-:Y:S02]  /*4760*/  @!UPT UIADD3 URZ, UPT, UPT, URZ, URZ, URZ ;  /* 0x000000fffffff290 */ /* 0x000fe4000fffe0ff */
[----:B------:R2:W-:Y:S01]  /*4770*/  @!UP1 UTMALDG.3D [UR8], [UR14], desc[UR18] ;  /* 0x000012080e0095b4 */ /* 0x0005e20008011000 */
[----:B------:R2:W-:Y:S01]  /*4780*/  @!P4 SYNCS.ARRIVE.TRANS64.RED.A0TR RZ, [UR7+0x30], R23 ;  /* 0x00003017ffffc9a7 */ /* 0x0005e20008300407 */
[----:B------:R-:W-:Y:S01]  /*4790*/  UPLOP3.LUT UP1, UPT, UPT, UPT, UPT, 0x80, 0x8 ;  /* 0x000000000008789c */ /* 0x000fe20003f2f070 */
[----:B------:R-:W-:Y:S01]  /*47a0*/  SYNCS.ARRIVE.TRANS64.RED.A1T0 RZ, [UR13], RZ ;  /* 0x000000ffffff79a7 */ /* 0x000fe2000810040d */
[----:B------:R-:W-:Y:S09]  /*47b0*/  @P3 BRA `(.L_x_73) ;  /* 0xfffffff000f03947 */ /* 0x000ff2000383ffff */
[----:B------:R-:W-:-:S04]  /*47c0*/  SHF.L.U32 R3, R31, 0x1f, RZ ;  /* 0x0000001f1f037819 */ /* 0x000fc800000006ff */
[----:B------:R-:W1:Y:S02]  /*47d0*/  SYNCS.PHASECHK.TRANS64.TRYWAIT P0, [UR7+0x38], R3 ;  /* 0x00003803ff0075a7 */ /* 0x000e640008001107 */
[----:B-1----:R-:W-:Y:S05]  /*47e0*/  @!P0 BRA `(.L_x_74) ;  /* 0x0000005400d88947 */ /* 0x002fea0003800000 */
.L_x_146:
[----:B------:R-:W3:Y:S02]  /*47f0*/  SYNCS.PHASECHK.TRANS64.TRYWAIT P0, [UR7+0x40], R3 ;  /* 0x00004003ff0075a7 */ /* 0x000ee40008001107 */
[----:B---3--:R-:W-:Y:S05]  /*4800*/  @!P0 BRA `(.L_x_75) ;  /* 0x0000005400e88947 */ /* 0x008fea0003800000 */
.L_x_148:
[----:B-1----:R-:W-:-:S07]  /*4810*/  MOV R0, UR7 ;  /* 0x0000000700007c02 */ /* 0x002fce0008000f00 */
.L_x_76:
[----:B-1----:R-:W-:-:S04]  /*4820*/  SHF.L.U32 R3, R31, 0x1f, RZ ;  /* 0x0000001f1f037819 */ /* 0x002fc800000006ff */
[----:B------:R1:W3:Y:S03]  /*4830*/  SYNCS.PHASECHK.TRANS64.TRYWAIT P0, [R0+URZ+0x48], R3 ;  /* 0x00004803000075a7 */ /* 0x0002e600080011ff */
[----:B---3--:R-:W-:Y:S05]  /*4840*/  @!P0 NANOSLEEP.SYNCS 0x989680 ;  /* 0x009896800000895d */ /* 0x008fea0003900000 */
[----:B------:R-:W3:Y:S02]  /*4850*/  @!P0 SYNCS.PHASECHK.TRANS64 P0, [R0+URZ+0x48], R3 ;  /* 0x00004803000085a7 */ /* 0x000ee400080010ff */
[----:B--23--:R-:W-:Y:S05]  /*4860*/  @P0 EXIT ;  /* 0x000000000000094d */ /* 0x00cfea0003800000 */
[----:B------:R-:W-:Y:S05]  /*4870*/  BRA `(.L_x_76) ;  /* 0xfffffffc00e87947 */ /* 0x000fea000383ffff */
.L_x_63:
[----:B------:R-:W-:-:S06]  /*4880*/  UISETP.GE.AND UP1, UPT, UR8, 0x4, UPT ;  /* 0x000000040800788c */ /* 0x000fcc000bf26270 */
[----:B------:R-:W-:-:S13]  /*4890*/  PLOP3.LUT P0, PT, PT, PT, UP1, 0x80, 0x8 ;  /* 0x000000000008781c */ /* 0x000fda0003f0f018 */
[----:B------:R-:W-:Y:S05]  /*48a0*/  @!P0 EXIT ;  /* 0x000000000000894d */ /* 0x000fea0003800000 */
[----:B------:R-:W-:Y:S01]  /*48b0*/  BAR.SYNC.DEFER_BLOCKING 0x6, 0xa0 ;  /* 0x0182800000007b1d */ /* 0x000fe20000010000 */
[C---:B------:R-:W-:Y:S01]  /*48c0*/  IMAD.SHL.U32 R5, R170.reuse, 0x40, RZ ;  /* 0x00000040aa057824 */ /* 0x040fe200078e00ff */
[C---:B------:R-:W-:Y:S01]  /*48d0*/  LOP3.LUT R161, R170.reuse, 0x1, RZ, 0xc0, !PT ;  /* 0x00000001aaa17812 */ /* 0x040fe200078ec0ff */
[C---:B------:R-:W-:Y:S02]  /*48e0*/  IMAD.U32 R2, R170.reuse, 0x10000, RZ ;  /* 0x00010000aa027824 */ /* 0x040fe400078e00ff */
[----:B------:R-:W-:Y:S02]  /*48f0*/  HFMA2 R167, -RZ, RZ, 0, 5.9604644775390625e-08 ;  /* 0x00000001ffa77431 */ /* 0x000fe400000001ff */
[----:B------:R-:W-:Y:S01]  /*4900*/  IMAD.SHL.U32 R160, R170, 0x8, RZ ;  /* 0x00000008aaa07824 */ /* 0x000fe200078e00ff */
[----:B------:R-:W-:Y:S01]  /*4910*/  UMOV UR48, 0x400 ;  /* 0x0000040000307882 */ /* 0x000fe20000000000 */
[----:B------:R-:W1:Y:S01]  /*4920*/  LDC R159, c[0x0][0x370] ;  /* 0x0000dc00ff9f7b82 */ /* 0x000e620000000800 */
[----:B------:R-:W-:Y:S01]  /*4930*/  ULEA UR48, UR37, UR48, 0x18 ;  /* 0x0000003025307291 */ /* 0x000fe2000f8ec0ff */
[----:B------:R-:W-:Y:S01]  /*4940*/  ISETP.NE.U32.AND P0, PT, R161, 0x1, PT ;  /* 0x00000001a100780c */ /* 0x000fe20003f05070 */
[----:B------:R-:W-:Y:S01]  /*4950*/  IMAD.MOV.U32 R169, RZ, RZ, 0x2 ;  /* 0x00000002ffa97424 */ /* 0x000fe200078e00ff */
[----:B------:R-:W-:Y:S01]  /*4960*/  LOP3.LUT R7, R5, 0x1c0, RZ, 0xc0, !PT ;  /* 0x000001c005077812 */ /* 0x000fe200078ec0ff */
[----:B------:R-:W-:Y:S01]  /*4970*/  UIADD3 UR4, UPT, UPT, UR48, 0x400, URZ ;  /* 0x0000040030047890 */ /* 0x000fe2000fffe0ff */
[----:B------:R-:W-:Y:S01]  /*4980*/  LOP3.LUT R2, R2, 0x600000, RZ, 0xc0, !PT ;  /* 0x0060000002027812 */ /* 0x000fe200078ec0ff */
[----:B------:R-:W-:Y:S01]  /*4990*/  IMAD.MOV.U32 R168, RZ, RZ, 0x4 ;  /* 0x00000004ffa87424 */ /* 0x000fe200078e00ff */
[----:B------:R-:W2:Y:S01]  /*49a0*/  LDC R74, c[0x0][0xb0c] ;  /* 0x0002c300ff4a7b82 */ /* 0x000ea20000000800 */
[----:B------:R-:W-:Y:S01]  /*49b0*/  R2P PR, R170, 0x6 ;  /* 0x00000006aa007804 */ /* 0x000fe20000000000 */
[----:B------:R-:W-:Y:S01]  /*49c0*/  IMAD.MOV.U32 R79, RZ, RZ, RZ ;  /* 0x000000ffff4f7224 */ /* 0x000fe200078e00ff */
[----:B------:R-:W-:Y:S01]  /*49d0*/  LOP3.LUT R160, R7, 0x38, R160, 0xf8, !PT ;  /* 0x0000003807a07812 */ /* 0x000fe200078ef8a0 */
[----:B------:R-:W-:Y:S01]  /*49e0*/  IMAD.MOV.U32 R166, RZ, RZ, RZ ;  /* 0x000000ffffa67224 */ /* 0x000fe200078e00ff */
[----:B------:R-:W-:Y:S01]  /*49f0*/  P2R R0, PR, RZ, 0x1 ;  /* 0x00000001ff007803 */ /* 0x000fe20000000000 */
[----:B------:R-:W-:Y:S01]  /*4a00*/  IMAD.MOV.U32 R173, RZ, RZ, RZ ;  /* 0x000000ffffad7224 */ /* 0x000fe200078e00ff */
[----:B------:R-:W-:Y:S01]  /*4a10*/  LOP3.LUT R160, R160, 0x1e00, R5, 0xf8, !PT ;  /* 0x00001e00a0a07812 */ /* 0x000fe200078ef805 */
[----:B------:R-:W4:Y:S01]  /*4a20*/  LDC R157, c[0x0][0xb20] ;  /* 0x0002c800ff9d7b82 */ /* 0x000f220000000800 */
[----:B------:R-:W3:Y:S01]  /*4a30*/  LDS R3, [UR48+0xf0] ;  /* 0x0000f030ff037984 */ /* 0x000ee20008000800 */
[----:B------:R-:W-:Y:S01]  /*4a40*/  LOP3.LUT R170, R170, 0x60, RZ, 0xc0, !PT ;  /* 0x00000060aaaa7812 */ /* 0x000fe200078ec0ff */
[----:B------:R-:W-:Y:S01]  /*4a50*/  IMAD.U32 R163, RZ, RZ, UR4 ;  /* 0x00000004ffa37e24 */ /* 0x000fe2000f8e00ff */
[----:B------:R-:W-:Y:S01]  /*4a60*/  MOV R165, RZ ;  /* 0x000000ff00a57202 */ /* 0x000fe20000000f00 */
[----:B------:R-:W1:Y:S01]  /*4a70*/  LDCU.64 UR52, c[0x0][0x348] ;  /* 0x00006900ff3477ac */ /* 0x000e620008000a00 */
[----:B------:R-:W-:-:S02]  /*4a80*/  SEL R169, R169, 0xfffffffe, !P1 ;  /* 0xfffffffea9a97807 */ /* 0x000fc40004800000 */
[----:B------:R-:W1:Y:S01]  /*4a90*/  LDC R73, c[0x0][0xb30] ;  /* 0x0002cc00ff497b82 */ /* 0x000e620000000800 */
[----:B------:R-:W-:Y:S01]  /*4aa0*/  SEL R168, R168, 0xfffffffc, !P2 ;  /* 0xfffffffca8a87807 */ /* 0x000fe20005000000 */
[----:B------:R-:W1:Y:S01]  /*4ab0*/  LDCU.64 UR38, c[0x0][0x888] ;  /* 0x00011100ff2677ac */ /* 0x000e620008000a00 */
[----:B------:R-:W1:Y:S05]  /*4ac0*/  LDCU.64 UR44, c[0x0][0x890] ;  /* 0x00011200ff2c77ac */ /* 0x000e6a0008000a00 */
[----:B------:R-:W1:Y:S01]  /*4ad0*/  LDC.64 R152, c[0x0][0xb10] ;  /* 0x0002c400ff987b82 */ /* 0x000e620000000a00 */
[----:B------:R-:W-:Y:S01]  /*4ae0*/  UMOV UR50, URZ ;  /* 0x000000ff00327c82 */ /* 0x000fe20008000000 */
[----:B------:R-:W-:-:S06]  /*4af0*/  UMOV UR49, URZ ;  /* 0x000000ff00317c82 */ /* 0x000fcc0008000000 */
[----:B------:R-:W1:Y:S08]  /*4b00*/  LDC.64 R70, c[0x0][0xb18] ;  /* 0x0002c600ff467b82 */ /* 0x000e700000000a00 */
[----:B------:R-:W1:Y:S08]  /*4b10*/  LDC.64 R68, c[0x0][0xb28] ;  /* 0x0002ca00ff447b82 */ /* 0x000e700000000a00 */
[----:B------:R-:W1:Y:S01]  /*4b20*/  LDC.64 R150, c[0x0][0x8b0] ;  /* 0x00022c00ff967b82 */ /* 0x000e620000000a00 */
[----:B---3--:R-:W-:-:S07]  /*4b30*/  IMAD.IADD R2, R3, 0x1, R2 ;  /* 0x0000000103027824 */ /* 0x008fce00078e0202 */
[----:B------:R-:W3:Y:S08]  /*4b40*/  LDC.64 R148, c[0x0][0x8a8] ;  /* 0x00022a00ff947b82 */ /* 0x000ef00000000a00 */
[----:B--2-4-:R-:W1:Y:S02]  /*4b50*/  LDC R158, c[0x0][0x374] ;  /* 0x0000dd00ff9e7b82 */ /* 0x014e640000000800 */
.L_x_113:
[----:B------:R-:W-:Y:S02]  /*4b60*/  LEA R0, R173, UR48, 0x3 ;  /* 0x00000030ad007c11 */ /* 0x000fe4000f8e18ff */
[----:B------:R-:W-:Y:S02]  /*4b70*/  SHF.L.U32 R3, R165, 0x1f, RZ ;  /* 0x0000001fa5037819 */ /* 0x000fe400000006ff */
[----:B-1----:R-:W-:Y:S02]  /*4b80*/  LEA R16, R173, UR48, 0x4 ;  /* 0x00000030ad107c11 */ /* 0x002fe4000f8e20ff */
[----:B------:R-:W2:Y:S02]  /*4b90*/  SYNCS.PHASECHK.TRANS64.TRYWAIT P0, [R0+URZ+0x60], R3 ;  /* 0x00006003000075a7 */ /* 0x000ea400080011ff */
[----:B--23--:R-:W-:Y:S05]  /*4ba0*/  @!P0 BRA `(.L_x_77) ;  /* 0x0000005400188947 */ /* 0x00cfea0003800000 */
.L_x_149:
[----:B------:R-:W4:Y:S01]  /*4bb0*/  LDC.64 R14, c[0x0][0xb10] ;  /* 0x0002c400ff0e7b82 */ /* 0x000f220000000a00 */
[----:B------:R-:W3:Y:S01]  /*4bc0*/  LDS.128 R16, [R16+0xd0] ;  /* 0x0000d00010107984 */ /* 0x000ee20000000c00 */
[----:B-1----:R-:W-:Y:S01]  /*4bd0*/  ISETP.NE.AND P1, PT, R73, 0x1, PT ;  /* 0x000000014900780c */ /* 0x002fe20003f25270 */
[----:B--2---:R-:W-:Y:S01]  /*4be0*/  VIADD R0, R0, 0x70 ;  /* 0x0000007000007836 */ /* 0x004fe20000000000 */
[----:B------:R-:W-:Y:S04]  /*4bf0*/  ISETP.GE.AND P0, PT, R72, 0x1, PT ;  /* 0x000000014800780c */ /* 0x000fe80003f06270 */
[----:B------:R-:W1:Y:S01]  /*4c00*/  LDC.64 R12, c[0x0][0xb18] ;  /* 0x0002c600ff0c7b82 */ /* 0x000e620000000a00 */
[----:B------:R-:W-:Y:S01]  /*4c10*/  PRMT R0, RZ, 0x654, R0 ;  /* 0x00000654ff007816 */ /* 0x000fe20000000000 */
[----:B------:R-:W-:Y:S01]  /*4c20*/  @!PT LDS RZ, [RZ] ;  /* 0x00000000fffff984 */ /* 0x000fe20000000800 */
[----:B------:R-:W-:Y:S01]  /*4c30*/  @!PT LDS RZ, [RZ] ;  /* 0x00000000fffff984 */ /* 0x000fe20000000800 */
[----:B------:R-:W-:Y:S01]  /*4c40*/  @!PT LDS RZ, [RZ] ;  /* 0x00000000fffff984 */ /* 0x000fe20000000800 */
[----:B------:R-:W-:Y:S01]  /*4c50*/  @!PT LDS RZ, [RZ] ;  /* 0x00000000fffff984 */ /* 0x000fe20000000800 */
[----:B------:R2:W-:Y:S06]  /*4c60*/  MEMBAR.ALL.CTA ;  /* 0x0000000000007992 */ /* 0x0005ec0000008000 */
[----:B--2---:R-:W2:Y:S01]  /*4c70*/  FENCE.VIEW.ASYNC.S ;  /* 0x00000000000073c6 */ /* 0x004ea20000000000 */
[----:B------:R-:W1:Y:S08]  /*4c80*/  @!P1 LDC R11, c[0x0][0xb20] ;  /* 0x0002c800ff0b9b82 */ /* 0x000e700000000800 */
[----:B------:R-:W1:Y:S01]  /*4c90*/  @!P1 LDC R10, c[0x0][0xb0c] ;  /* 0x0002c300ff0a9b82 */ /* 0x000e620000000800 */
[----:B--2---:R2:W-:Y:S01]  /*4ca0*/  SYNCS.ARRIVE.TRANS64.RED.A1T0 RZ, [R0+URZ], RZ ;  /* 0x000000ff00ff79a7 */ /* 0x0045e200081004ff */
[----:B---3--:R-:W-:Y:S04]  /*4cb0*/  LOP3.LUT P4, RZ, R18, 0x1, RZ, 0xc0, !PT ;  /* 0x0000000112ff7812 */ /* 0x008fe8000788c0ff */
[----:B------:R-:W-:Y:S09]  /*4cc0*/  P2R R171, PR, RZ, 0x10 ;  /* 0x00000010ffab7803 */ /* 0x000ff20000000000 */
[----:B------:R-:W-:Y:S02]  /*4cd0*/  @P4 MOV R77, R16 ;  /* 0x00000010004d4202 */ /* 0x000fe40000000f00 */
[----:B------:R-:W-:Y:S01]  /*4ce0*/  @P4 LOP3.LUT R75, R17, 0xffff, RZ, 0xc0, !PT ;  /* 0x0000ffff114b4812 */ /* 0x000fe200078ec0ff */
[----:B--2-4-:R-:W-:Y:S06]  /*4cf0*/  @!P0 BRA `(.L_x_78) ;  /* 0x0000000000a48947 */ /* 0x014fec0003800000 */
[----:B------:R-:W-:Y:S01]  /*4d00*/  IMAD.HI.U32 R24, R158, R71, RZ ;  /* 0x000000479e187227 */ /* 0x000fe200078e00ff */
[----:B------:R-:W-:Y:S02]  /*4d10*/  ISETP.NE.AND P0, PT, R70, 0x1, PT ;  /* 0x000000014600780c */ /* 0x000fe40003f05270 */
[----:B------:R-:W-:Y:S01]  /*4d20*/  ISETP.NE.AND P2, PT, R72, 0x1, PT ;  /* 0x000000014800780c */ /* 0x000fe20003f45270 */
[-C--:B------:R-:W-:Y:S01]  /*4d30*/  IMAD.HI.U32 R22, R159, R152.reuse, RZ ;  /* 0x000000989f167227 */ /* 0x080fe200078e00ff */
[----:B------:R-:W-:Y:S02]  /*4d40*/  SHF.R.U32.HI R23, RZ, R157, R24 ;  /* 0x0000009dff177219 */ /* 0x000fe40000011618 */
[----:B------:R-:W-:Y:S01]  /*4d50*/  ISETP.NE.AND P3, PT, R74, 0x1, PT ;  /* 0x000000014a00780c */ /* 0x000fe20003f65270 */
[----:B------:R-:W-:Y:S01]  /*4d60*/  IMAD.HI.U32 R28, R75, R71, RZ ;  /* 0x000000474b1c7227 */ /* 0x000fe200078e00ff */
[----:B------:R-:W-:Y:S02]  /*4d70*/  SHF.R.U32.HI R22, RZ, R153, R22 ;  /* 0x00000099ff167219 */ /* 0x000fe40000011616 */
[----:B------:R-:W-:Y:S01]  /*4d80*/  SEL R3, R158, R23, !P0 ;  /* 0x000000179e037207 */ /* 0x000fe20004000000 */
[----:B------:R-:W-:Y:S01]  /*4d90*/  IMAD.HI.U32 R26, R77, R152, RZ ;  /* 0x000000984d1a7227 */ /* 0x000fe200078e00ff */
[----:B------:R-:W-:Y:S03]  /*4da0*/  SEL R7, R159, R22, !P3 ;  /* 0x000000169f077207 */ /* 0x000fe60005800000 */
[-C--:B------:R-:W-:Y:S01]  /*4db0*/  IMAD.HI.U32 R22, R3, R68.reuse, RZ ;  /* 0x0000004403167227 */ /* 0x080fe200078e00ff */
[----:B------:R-:W-:Y:S03]  /*4dc0*/  SHF.R.U32.HI R26, RZ, R153, R26 ;  /* 0x00000099ff1a7219 */ /* 0x000fe6000001161a */
[----:B------:R-:W-:Y:S01]  /*4dd0*/  IMAD.HI.U32 R24, R7, R68, RZ ;  /* 0x0000004407187227 */ /* 0x000fe200078e00ff */
[----:B------:R-:W-:Y:S02]  /*4de0*/  @P2 SHF.R.U32.HI R3, RZ, R69, R22 ;  /* 0x00000045ff032219 */ /* 0x000fe40000011616 */
[----:B------:R-:W-:Y:S02]  /*4df0*/  SHF.R.U32.HI R22, RZ, R157, R28 ;  /* 0x0000009dff167219 */ /* 0x000fe4000001161c */
[----:B------:R-:W-:Y:S01]  /*4e00*/  @P2 SHF.R.U32.HI R7, RZ, R69, R24 ;  /* 0x00000045ff072219 */ /* 0x000fe20000011618 */
[C---:B------:R-:W-:Y:S01]  /*4e10*/  IMAD R4, R72.reuse, R3, RZ ;  /* 0x0000000348047224 */ /* 0x040fe200078e02ff */
[----:B------:R-:W-:Y:S02]  /*4e20*/  SEL R5, R75, R22, !P0 ;  /* 0x000000164b057207 */ /* 0x000fe40004000000 */
[----:B------:R-:W-:Y:S01]  /*4e30*/  SEL R3, R77, R26, !P3 ;  /* 0x0000001a4d037207 */ /* 0x000fe20005800000 */
[----:B------:R-:W-:Y:S01]  /*4e40*/  IMAD R6, R72, R7, RZ ;  /* 0x0000000748067224 */ /* 0x000fe200078e02ff */
[C---:B------:R-:W-:Y:S01]  /*4e50*/  ISETP.GE.AND P0, PT, R5.reuse, R4, PT ;  /* 0x000000040500720c */ /* 0x040fe20003f06270 */
[----:B------:R-:W-:Y:S03]  /*4e60*/  IMAD.HI.U32 R8, R5, R68, RZ ;  /* 0x0000004405087227 */ /* 0x000fe600078e00ff */
[----:B------:R-:W-:Y:S01]  /*4e70*/  ISETP.GE.OR P0, PT, R3, R6, P0 ;  /* 0x000000060300720c */ /* 0x000fe20000706670 */
[----:B------:R-:W-:Y:S01]  /*4e80*/  IMAD.MOV R6, RZ, RZ, -R3 ;  /* 0x000000ffff067224 */ /* 0x000fe200078e0a03 */
[-C--:B------:R-:W-:Y:S03]  /*4e90*/  SHF.R.U32.HI R8, RZ, R69.reuse, R8 ;  /* 0x00000045ff087219 */ /* 0x080fe60000011608 */
[----:B------:R-:W-:Y:S01]  /*4ea0*/  IMAD R77, R74, R6, R77 ;  /* 0x000000064a4d7224 */ /* 0x000fe200078e024d */
[----:B------:R-:W-:Y:S05]  /*4eb0*/  SEL R9, R5, R8, !P2 ;  /* 0x0000000805097207 */ /* 0x000fea0005000000 */
[----:B------:R-:W-:Y:S02]  /*4ec0*/  IMAD.MOV R8, RZ, RZ, -R9 ;  /* 0x000000ffff087224 */ /* 0x000fe400078e0a09 */
[C---:B------:R-:W-:Y:S04]  /*4ed0*/  @!P0 IMAD.HI.U32 R4, R3.reuse, R68, RZ ;  /* 0x0000004403048227 */ /* 0x040fe800078e00ff */
[----:B------:R-:W-:Y:S01]  /*4ee0*/  IMAD R8, R72, R8, R5 ;  /* 0x0000000848087224 */ /* 0x000fe200078e0205 */
[----:B------:R-:W-:Y:S04]  /*4ef0*/  @!P0 SHF.R.U32.HI R4, RZ, R69, R4 ;  /* 0x00000045ff048219 */ /* 0x000fe80000011604 */
[----:B------:R-:W-:Y:S02]  /*4f00*/  @!P0 SEL R0, R3, R4, !P2 ;  /* 0x0000000403008207 */ /* 0x000fe40005000000 */
[----:B------:R-:W-:Y:S02]  /*4f10*/  IADD3 R4, PT, PT, -R5, RZ, RZ ;  /* 0x000000ff05047210 */ /* 0x000fe40007ffe1ff */
[----:B------:R-:W-:Y:S01]  /*4f20*/  @!P0 IADD3 R9, PT, PT, R9, -R0, RZ ;  /* 0x8000000009098210 */ /* 0x000fe20007ffe0ff */
[----:B------:R-:W-:Y:S02]  /*4f30*/  @!P0 IMAD R0, R7, R8, R0 ;  /* 0x0000000807008224 */ /* 0x000fe400078e0200 */
[----:B------:R-:W-:Y:S02]  /*4f40*/  IMAD R75, R70, R4, R75 ;  /* 0x00000004464b7224 */ /* 0x000fe400078e024b */
[----:B------:R-:W-:Y:S02]  /*4f50*/  @!P0 IMAD R5, R9, R72, R3 ;  /* 0x0000004809058224 */ /* 0x000fe400078e0203 */
[----:B------:R-:W-:Y:S04]  /*4f60*/  @!P0 IMAD.MOV.U32 R3, RZ, RZ, R0 ;  /* 0x000000ffff038224 */ /* 0x000fe800078e0000 */
[----:B------:R-:W-:Y:S02]  /*4f70*/  IMAD R77, R3, R74, R77 ;  /* 0x0000004a034d7224 */ /* 0x000fe400078e024d */
[----:B------:R-:W-:Y:S07]  /*4f80*/  IMAD R75, R5, R70, R75 ;  /* 0x00000046054b7224 */ /* 0x000fee00078e024b */
.L_x_78:
[----:B-1----:R-:W-:Y:S01]  /*4f90*/  @!P1 ISETP.NE.AND P0, PT, R12, 0x1, PT ;  /* 0x000000010c00980c */ /* 0x002fe20003f05270 */
[----:B------:R-:W-:Y:S01]  /*4fa0*/  @!P1 IMAD.HI.U32 R4, R75, R13, RZ ;  /* 0x0000000d4b049227 */ /* 0x000fe200078e00ff */
[----:B------:R-:W-:Y:S01]  /*4fb0*/  R2UR UR42, R21 ;  /* 0x00000000152a72ca */ /* 0x000fe200000e0000 */
[----:B------:R-:W-:Y:S01]  /*4fc0*/  BSSY.RECONVERGENT B6, `(.L_x_79) ;  /* 0x0000031000067945 */ /* 0x000fe20003800200 */
[----:B------:R-:W-:Y:S01]  /*4fd0*/  R2UR UR41, R20 ;  /* 0x00000000142972ca */ /* 0x000fe200000e0000 */
[----:B------:R-:W-:Y:S01]  /*4fe0*/  @!P1 IMAD.HI.U32 R0, R77, R14, RZ ;  /* 0x0000000e4d009227 */ /* 0x000fe200078e00ff */
[----:B------:R-:W-:Y:S02]  /*4ff0*/  @!P1 SHF.R.U32.HI R4, RZ, R11, R4 ;  /* 0x0000000bff049219 */ /* 0x000fe40000011604 */
[----:B------:R-:W-:Y:S01]  /*5000*/  @!P1 ISETP.NE.AND P2, PT, R10, 0x1, PT ;  /* 0x000000010a00980c */ /* 0x000fe20003f45270 */
[----:B------:R-:W-:Y:S01]  /*5010*/  VIADD R173, R173, 0x1 ;  /* 0x00000001adad7836 */ /* 0x000fe20000000000 */
[----:B------:R-:W-:Y:S02]  /*5020*/  @!P1 SEL R3, R75, R4, !P0 ;  /* 0x000000044b039207 */ /* 0x000fe40004000000 */
[----:B------:R-:W-:Y:S02]  /*5030*/  @!P1 SHF.R.U32.HI R0, RZ, R15, R0 ;  /* 0x0000000fff009219 */ /* 0x000fe40000011600 */
[----:B------:R-:W-:Y:S01]  /*5040*/  LOP3.LUT P0, RZ, R163, 0x3f0, RZ, 0xc0, !PT ;  /* 0x000003f0a3ff7812 */ /* 0x000fe2000780c0ff */
[----:B------:R-:W-:Y:S01]  /*5050*/  USHF.L.U32 UR42, UR42, 0x7, URZ ;  /* 0x000000072a2a7899 */ /* 0x000fe200080006ff */
[----:B------:R-:W-:Y:S01]  /*5060*/  @!P1 SEL R4, R77, R0, !P2 ;  /* 0x000000004d049207 */ /* 0x000fe20005000000 */
[----:B------:R-:W-:Y:S01]  /*5070*/  UIMAD UR41, UR41, 0xc0, URZ ;  /* 0x000000c0292978a4 */ /* 0x000fe2000f8e02ff */
[----:B------:R-:W-:Y:S03]  /*5080*/  @P4 SHF.R.U32.HI R164, RZ, 0x10, R17 ;  /* 0x00000010ffa44819 */ /* 0x000fe60000011611 */
[----:B------:R-:W-:Y:S02]  /*5090*/  @!P1 IMAD.IADD R0, R3, 0x1, -R4 ;  /* 0x0000000103009824 */ /* 0x000fe400078e0a04 */
[----:B------:R-:W-:Y:S02]  /*50a0*/  @!P1 IMAD.IADD R3, R4, 0x1, -R3 ;  /* 0x0000000104039824 */ /* 0x000fe400078e0a03 */
[----:B------:R-:W-:Y:S02]  /*50b0*/  @!P1 IMAD R77, R0, R10, R77 ;  /* 0x0000000a004d9224 */ /* 0x000fe400078e024d */
[----:B------:R-:W-:Y:S01]  /*50c0*/  @!P1 IMAD R75, R3, R12, R75 ;  /* 0x0000000c034b9224 */ /* 0x000fe200078e024b */
[----:B------:R-:W-:Y:S06]  /*50d0*/  @!P0 BRA `(.L_x_80) ;  /* 0x00000000007c8947 */ /* 0x000fec0003800000 */
[----:B------:R-:W1:Y:S01]  /*50e0*/  LDCU.64 UR8, c[0x4][0x80] ;  /* 0x01001000ff0877ac */ /* 0x000e620008000a00 */
[----:B------:R-:W-:Y:S01]  /*50f0*/  MOV R16, 0x0 ;  /* 0x0000000000107802 */ /* 0x000fe20000000f00 */
[----:B------:R-:W-:Y:S02]  /*5100*/  HFMA2 R12, -RZ, RZ, 0, 5.9604644775390625e-08 ;  /* 0x00000001ff0c7431 */ /* 0x000fe400000001ff */
[----:B------:R-:W-:Y:S01]  /*5110*/  IMAD.MOV.U32 R8, RZ, RZ, 0x70 ;  /* 0x00000070ff087424 */ /* 0x000fe200078e00ff */
[----:B------:R2:W3:Y:S01]  /*5120*/  LDC.64 R14, c[0x4][R16] ;  /* 0x01000000100e7b82 */ /* 0x0004e20000000a00 */
[----:B------:R-:W4:Y:S01]  /*5130*/  LDCU.64 UR6, c[0x4][0x88] ;  /* 0x01001100ff0677ac */ /* 0x000f220008000a00 */
[----:B------:R-:W-:Y:S01]  /*5140*/  IMAD.MOV.U32 R13, RZ, RZ, RZ ;  /* 0x000000ffff0d7224 */ /* 0x000fe200078e00ff */
[----:B------:R-:W2:Y:S01]  /*5150*/  LDCU.64 UR4, c[0x4][0x8] ;  /* 0x01000100ff0477ac */ /* 0x000ea20008000a00 */
[----:B-1----:R-:W-:Y:S01]  /*5160*/  MOV R5, UR9 ;  /* 0x0000000900057c02 */ /* 0x002fe20008000f00 */
[----:B------:R-:W-:Y:S01]  /*5170*/  IMAD.U32 R4, RZ, RZ, UR8 ;  /* 0x00000008ff047e24 */ /* 0x000fe2000f8e00ff */
[----:B----4-:R-:W-:Y:S01]  /*5180*/  MOV R7, UR7 ;  /* 0x0000000700077c02 */ /* 0x010fe20008000f00 */
[----:B------:R-:W-:Y:S01]  /*5190*/  IMAD.U32 R6, RZ, RZ, UR6 ;  /* 0x00000006ff067e24 */ /* 0x000fe2000f8e00ff */
[----:B--2---:R-:W-:Y:S01]  /*51a0*/  MOV R11, UR5 ;  /* 0x00000005000b7c02 */ /* 0x004fe20008000f00 */
[----:B------:R-:W-:Y:S02]  /*51b0*/  IMAD.U32 R10, RZ, RZ, UR4 ;  /* 0x00000004ff0a7e24 */ /* 0x000fe4000f8e00ff */
[----:B------:R-:W-:Y:S07]  /*51c0*/  LEPC R20, `(.L_x_81) ;  /* 0x000000001014794e */ /* 0x000fee0000000000 */
[----:B---3-5:R-:W-:Y:S05]  /*51d0*/  CALL.ABS.NOINC R14 ;  /* 0x000000000e007343 */ /* 0x028fea0003c00000 */
.L_x_81:
[----:B------:R-:W1:Y:S01]  /*51e0*/  LDCU.64 UR8, c[0x4][0x80] ;  /* 0x01001000ff0877ac */ /* 0x000e620008000a00 */
[----:B------:R-:W2:Y:S01]  /*51f0*/  LDC.64 R16, c[0x4][R16] ;  /* 0x0100000010107b82 */ /* 0x000ea20000000a00 */
[----:B------:R-:W-:Y:S02]  /*5200*/  HFMA2 R12, -RZ, RZ, 0, 5.9604644775390625e-08 ;  /* 0x00000001ff0c7431 */ /* 0x000fe400000001ff */
[----:B------:R-:W-:Y:S02]  /*5210*/  IMAD.MOV.U32 R8, RZ, RZ, 0x70 ;  /* 0x00000070ff087424 */ /* 0x000fe400078e00ff */
[----:B------:R-:W-:Y:S01]  /*5220*/  IMAD.MOV.U32 R13, RZ, RZ, RZ ;  /* 0x000000ffff0d7224 */ /* 0x000fe200078e00ff */
[----:B------:R-:W3:Y:S01]  /*5230*/  LDCU.64 UR6, c[0x4][0x88] ;  /* 0x01001100ff0677ac */ /* 0x000ee20008000a00 */
[----:B------:R-:W4:Y:S01]  /*5240*/  LDCU.64 UR4, c[0x4][0x8] ;  /* 0x01000100ff0477ac */ /* 0x000f220008000a00 */
[----:B-1----:R-:W-:Y:S02]  /*5250*/  MOV R4, UR8 ;  /* 0x0000000800047c02 */ /* 0x002fe40008000f00 */
[----:B------:R-:W-:Y:S02]  /*5260*/  MOV R5, UR9 ;  /* 0x0000000900057c02 */ /* 0x000fe40008000f00 */
[----:B---3--:R-:W-:Y:S01]  /*5270*/  MOV R7, UR7 ;  /* 0x0000000700077c02 */ /* 0x008fe20008000f00 */
[----:B------:R-:W-:Y:S01]  /*5280*/  IMAD.U32 R6, RZ, RZ, UR6 ;  /* 0x00000006ff067e24 */ /* 0x000fe2000f8e00ff */
[----:B----4-:R-:W-:Y:S01]  /*5290*/  MOV R11, UR5 ;  /* 0x00000005000b7c02 */ /* 0x010fe20008000f00 */
[----:B------:R-:W-:Y:S02]  /*52a0*/  IMAD.U32 R10, RZ, RZ, UR4 ;  /* 0x00000004ff0a7e24 */ /* 0x000fe4000f8e00ff */
[----:B------:R-:W-:Y:S07]  /*52b0*/  LEPC R20, `(.L_x_80) ;  /* 0x000000001014794e */ /* 0x000fee0000000000 */
[----:B--2---:R-:W-:Y:S05]  /*52c0*/  CALL.ABS.NOINC R16 ;  /* 0x0000000010007343 */ /* 0x004fea0003c00000 */
.L_x_80:
[----:B------:R-:W-:Y:S05]  /*52d0*/  BSYNC.RECONVERGENT B6 ;  /* 0x0000000000067941 */ /* 0x000fea0003800200 */
.L_x_79:
[----:B------:R-:W-:Y:S01]  /*52e0*/  ISETP.NE.U32.AND P4, PT, R150, RZ, PT ;  /* 0x000000ff9600720c */ /* 0x000fe20003f85070 */
[----:B------:R-:W-:Y:S01]  /*52f0*/  UISETP.NE.AND UP2, UPT, UR51, URZ, UPT ;  /* 0x000000ff3300728c */ /* 0x000fe2000bf45270 */
[----:B------:R-:W-:Y:S01]  /*5300*/  ISETP.NE.U32.AND P2, PT, RZ, UR38, PT ;  /* 0x00000026ff007c0c */ /* 0x000fe2000bf45070 */
[----:B------:R-:W-:Y:S01]  /*5310*/  UISETP.NE.U32.AND UP1, UPT, UR44, URZ, UPT ;  /* 0x000000ff2c00728c */ /* 0x000fe2000bf25070 */
[----:B------:R-:W-:Y:S01]  /*5320*/  ISETP.NE.AND.EX P4, PT, R151, RZ, PT, P4 ;  /* 0x000000ff9700720c */ /* 0x000fe20003f85340 */
[----:B------:R-:W-:Y:S01]  /*5330*/  UPLOP3.LUT UP0, UPT, UPT, UPT, UPT, 0x40, 0x4 ;  /* 0x000000000004789c */ /* 0x000fe20003f0e870 */
[----:B------:R-:W-:Y:S01]  /*5340*/  ISETP.NE.AND.EX P2, PT, RZ, UR39, PT, P2 ;  /* 0x00000027ff007c0c */ /* 0x000fe2000bf45320 */
[----:B------:R-:W-:Y:S01]  /*5350*/  UISETP.NE.AND.EX UP1, UPT, UR45, URZ, UPT, UP1 ;  /* 0x000000ff2d00728c */ /* 0x000fe2000bf25310 */
[----:B------:R-:W-:Y:S04]  /*5360*/  PLOP3.LUT P1, PT, PT, PT, UP2, 0x80, 0x8 ;  /* 0x000000000008781c */ /* 0x000fe80003f2f028 */
[----:B------:R-:W-:Y:S06]  /*5370*/  @UP2 UPLOP3.LUT UP0, UPT, UPT, UPT, UP1, 0x80, 0x8 ;  /* 0x000000000008289c */ /* 0x000fec0003f0f010 */
[----:B------:R-:W-:Y:S01]  /*5380*/  PLOP3.LUT P0, PT, PT, PT, UP0, 0x80, 0x8 ;  /* 0x000000000008781c */ /* 0x000fe20003f0f008 */
[----:B------:R-:W-:Y:S01]  /*5390*/  @!UPT UIADD3 URZ, UPT, UPT, URZ, URZ, URZ ;  /* 0x000000fffffff290 */ /* 0x000fe2000fffe0ff */
[----:B------:R-:W-:Y:S11]  /*53a0*/  BRA.U !UP1, `(.L_x_82) ;  /* 0x0000000109387547 */ /* 0x000ff6000b800000 */
[----:B------:R-:W-:Y:S01]  /*53b0*/  UISETP.NE.U32.AND UP0, UPT, UR38, URZ, UPT ;  /* 0x000000ff2600728c */ /* 0x000fe2000bf05070 */
[----:B------:R-:W-:Y:S02]  /*53c0*/  HFMA2 R0, -RZ, RZ, 0, 5.9604644775390625e-08 ;  /* 0x00000001ff007431 */ /* 0x000fe400000001ff */
[----:B------:R-:W-:Y:S01]  /*53d0*/  IMAD.MOV.U32 R155, RZ, RZ, 0x1 ;  /* 0x00000001ff9b7424 */ /* 0x000fe200078e00ff */
[----:B------:R-:W-:Y:S06]  /*53e0*/  UISETP.NE.AND.EX UP0, UPT, UR39, URZ, UPT, UP0 ;  /* 0x000000ff2700728c */ /* 0x000fec000bf05300 */
[----:B------:R-:W-:Y:S05]  /*53f0*/  PLOP3.LUT P3, PT, PT, PT, UP0, 0x80, 0x8 ;  /* 0x000000000008781c */ /* 0x000fea0003f6f008 */
[----:B------:R-:W1:Y:S01]  /*5400*/  @UP0 LDCU.64 UR6, c[0x0][0x888] ;  /* 0x00011100ff0607ac */ /* 0x000e620008000a00 */
[----:B------:R-:W-:Y:S07]  /*5410*/  @UP0 UIMAD UR4, UR36, UR44, URZ ;  /* 0x0000002c240402a4 */ /* 0x000fee000f8e02ff */
[----:B------:R-:W-:Y:S01]  /*5420*/  @!P3 PRMT R155, R0, 0x7610, R155 ;  /* 0x00007610009bb816 */ /* 0x000fe2000000009b */
[----:B-1----:R-:W-:Y:S03]  /*5430*/  @UP0 UIMAD.WIDE UR6, UR4, 0x4, UR6 ;  /* 0x00000004040608a5 */ /* 0x002fe6000f8e0206 */
[----:B------:R-:W1:Y:S03]  /*5440*/  @!UP0 LDCU UR4, c[0x0][0x880] ;  /* 0x00011000ff0487ac */ /* 0x000e660008000800 */
[----:B------:R-:W-:Y:S01]  /*5450*/  IMAD.U32 R4, RZ, RZ, UR6 ;  /* 0x00000006ff047e24 */ /* 0x000fe2000f8e00ff */
[----:B------:R-:W-:Y:S05]  /*5460*/  MOV R5, UR7 ;  /* 0x0000000700057c02 */ /* 0x000fea0008000f00 */
[----:B-----5:R2:W5:Y:S02]  /*5470*/  @P3 LDG.E R81, desc[UR46][R4.64] ;  /* 0x0000002e04513981 */ /* 0x020564000c1e1900 */
[----:B-12---:R-:W-:Y:S02]  /*5480*/  @!P3 IMAD.U32 R81, RZ, RZ, UR4 ;  /* 0x00000004ff51be24 */ /* 0x006fe4000f8e00ff */
.L_x_82:
[----:B------:R-:W-:Y:S05]  /*5490*/  @!P4 BRA `(.L_x_83) ;  /* 0x000000000020c947 */ /* 0x000fea0003800000 */
[----:B------:R-:W-:Y:S04]  /*54a0*/  ISETP.NE.U32.AND P3, PT, R148, RZ, PT ;  /* 0x000000ff9400720c */ /* 0x000fe80003f65070 */
[----:B------:R-:W-:Y:S11]  /*54b0*/  ISETP.NE.AND.EX P3, PT, R149, RZ, PT, P3 ;  /* 0x000000ff9500720c */ /* 0x000ff60003f65330 */
[----:B------:R-:W-:Y:S02]  /*54c0*/  @!UPT UIADD3 URZ, UPT, UPT, URZ, URZ, URZ ;  /* 0x000000fffffff290 */ /* 0x000fe4000fffe0ff */
[----:B------:R-:W1:Y:S01]  /*54d0*/  @P3 LDC.64 R4, c[0x0][0x8a8] ;  /* 0x00022a00ff043b82 */ /* 0x000e620000000a00 */
[----:B------:R-:W-:Y:S04]  /*54e0*/  @P3 IMAD R0, R150, UR36, RZ ;  /* 0x0000002496003c24 */ /* 0x000fe8000f8e02ff */
[----:B-1----:R-:W-:Y:S05]  /*54f0*/  @P3 IMAD.WIDE R4, R0, 0x4, R4 ;  /* 0x0000000400043825 */ /* 0x002fea00078e0204 */
[----:B-----5:R1:W5:Y:S02]  /*5500*/  @P3 LDG.E R76, desc[UR46][R4.64] ;  /* 0x0000002e044c3981 */ /* 0x020364000c1e1900 */
[----:B-1----:R-:W2:Y:S02]  /*5510*/  @!P3 LDC R76, c[0x0][0x8a0] ;  /* 0x00022800ff4cbb82 */ /* 0x002ea40000000800 */
.L_x_83:
[----:B-----5:R-:W-:Y:S01]  /*5520*/  FSETP.NEU.AND P3, PT, R81, RZ, PT ;  /* 0x000000ff5100720b */ /* 0x020fe20003f6d000 */
[----:B------:R-:W-:Y:S01]  /*5530*/  IMAD.SHL.U32 R182, R160, 0x2, RZ ;  /* 0x00000002a0b67824 */ /* 0x000fe200078e00ff */
[----:B------:R-:W-:Y:S01]  /*5540*/  SEL R5, RZ, 0xffffffff, P2 ;  /* 0xffffffffff057807 */ /* 0x000fe20001000000 */
[----:B------:R-:W-:Y:S01]  /*5550*/  IMAD.SHL.U32 R110, R168, 0x10, RZ ;  /* 0x00000010a86e7824 */ /* 0x000fe200078e00ff */
[----:B------:R-:W-:Y:S01]  /*5560*/  @P1 LOP3.LUT P2, RZ, R155, 0xff, RZ, 0xc0, !PT ;  /* 0x000000ff9bff1812 */ /* 0x000fe2000784c0ff */
[----:B------:R-:W-:Y:S01]  /*5570*/  VIADD R181, R182, UR48 ;  /* 0x00000030b6b57c36 */ /* 0x000fe20008000000 */
[----:B------:R-:W-:Y:S01]  /*5580*/  @P1 SEL R0, RZ, 0xffffffff, P3 ;  /* 0xffffffffff001807 */ /* 0x000fe20001800000 */
[----:B------:R-:W-:Y:S01]  /*5590*/  IMAD.MOV.U32 R118, RZ, RZ, -0x10 ;  /* 0xfffffff0ff767424 */ /* 0x000fe200078e00ff */
[----:B------:R-:W-:Y:S01]  /*55a0*/  LOP3.LUT R167, R167, 0x1, RZ, 0x3c, !PT ;  /* 0x00000001a7a77812 */ /* 0x000fe200078e3cff */
[----:B------:R-:W-:Y:S01]  /*55b0*/  IMAD.SHL.U32 R116, R169, 0x10, RZ ;  /* 0x00000010a9747824 */ /* 0x000fe200078e00ff */
[----:B------:R-:W-:Y:S01]  /*55c0*/  @P0 SEL R0, R5, R0, !P2 ;  /* 0x0000000005000207 */ /* 0x000fe20005000000 */
[----:B------:R-:W-:Y:S01]  /*55d0*/  IMAD.IADD R177, R181, 0x1, R110 ;  /* 0x00000001b5b17824 */ /* 0x000fe200078e026e */
[----:B------:R-:W-:Y:S01]  /*55e0*/  LEA R108, R79, UR48, 0x3 ;  /* 0x000000304f6c7c11 */ /* 0x000fe2000f8e18ff */
[----:B------:R-:W-:Y:S01]  /*55f0*/  IMAD.IADD R180, R181, 0x1, R116 ;  /* 0x00000001b5b47824 */ /* 0x000fe200078e0274 */
[----:B------:R-:W-:Y:S01]  /*5600*/  @P1 LOP3.LUT R0, R0, 0x1, RZ, 0xc0, !PT ;  /* 0x0000000100001812 */ /* 0x000fe200078ec0ff */
[--C-:B------:R-:W-:Y:S01]  /*5610*/  IMAD.IADD R175, R116, 0x1, R177.reuse ;  /* 0x0000000174af7824 */ /* 0x100fe200078e02b1 */
[----:B------:R-:W-:Y:S01]  /*5620*/  SHF.L.U32 R3, R166, 0x1f, RZ ;  /* 0x0000001fa6037819 */ /* 0x000fe200000006ff */
[----:B------:R-:W-:Y:S01]  /*5630*/  BSSY B1, `(.L_x_84) ;  /* 0x000004a000017945 */ /* 0x000fe20003800000 */
[----:B------:R-:W-:Y:S01]  /*5640*/  ISETP.NE.U32.OR P4, PT, R0, 0x1, !P1 ;  /* 0x000000010000780c */ /* 0x000fe20004f85470 */
[----:B------:R-:W-:Y:S01]  /*5650*/  IMAD.MOV.U32 R111, RZ, RZ, 0x1 ;  /* 0x00000001ff6f7424 */ /* 0x000fe200078e00ff */
[----:B------:R-:W-:Y:S01]  /*5660*/  PLOP3.LUT P2, PT, PT, PT, UP1, 0x80, 0x8 ;  /* 0x000000000008781c */ /* 0x000fe20003f4f018 */
[----:B------:R-:W-:Y:S01]  /*5670*/  IMAD R78, R79, 0xc0, R2 ;  /* 0x000000c04f4e7824 */ /* 0x000fe200078e0202 */
[----:B------:R-:W-:Y:S01]  /*5680*/  SEL R0, RZ, 0xffffffff, P3 ;  /* 0xffffffffff007807 */ /* 0x000fe20001800000 */
[----:B------:R-:W-:Y:S01]  /*5690*/  IMAD.MOV.U32 R109, RZ, RZ, RZ ;  /* 0x000000ffff6d7224 */ /* 0x000fe200078e00ff */
[----:B------:R-:W-:Y:S02]  /*56a0*/  LOP3.LUT P3, R172, R155, 0xff, RZ, 0xc0, !PT ;  /* 0x000000ff9bac7812 */ /* 0x000fe4000786c0ff */
[----:B------:R-:W-:Y:S02]  /*56b0*/  CS2R R146, SRZ ;  /* 0x0000000000927805 */ /* 0x000fe4000001ff00 */
[----:B------:R-:W-:Y:S02]  /*56c0*/  P2R R179, PR, RZ, 0x10 ;  /* 0x00000010ffb37803 */ /* 0x000fe40000000000 */
[----:B------:R-:W-:Y:S02]  /*56d0*/  CS2R R144, SRZ ;  /* 0x0000000000907805 */ /* 0x000fe4000001ff00 */
[----:B------:R-:W-:Y:S02]  /*56e0*/  CS2R R138, SRZ ;  /* 0x00000000008a7805 */ /* 0x000fe4000001ff00 */
[----:B------:R-:W-:Y:S02]  /*56f0*/  CS2R R136, SRZ ;  /* 0x0000000000887805 */ /* 0x000fe4000001ff00 */
[----:B------:R-:W-:Y:S02]  /*5700*/  CS2R R130, SRZ ;  /* 0x0000000000827805 */ /* 0x000fe4000001ff00 */
[----:B------:R-:W-:Y:S02]  /*5710*/  @P4 SHF.L.U32 R4, R167, 0x1f, RZ ;  /* 0x0000001fa7044819 */ /* 0x000fe400000006ff */
[----:B------:R-:W-:Y:S02]  /*5720*/  CS2R R128, SRZ ;  /* 0x0000000000807805 */ /* 0x000fe4000001ff00 */
[----:B------:R-:W-:Y:S02]  /*5730*/  @P2 SEL R0, R5, R0, !P3 ;  /* 0x0000000005002207 */ /* 0x000fe40005800000 */
[----:B------:R-:W-:Y:S01]  /*5740*/  CS2R R122, SRZ ;  /* 0x00000000007a7805 */ /* 0x000fe2000001ff00 */
[----:B------:R-:W1:Y:S01]  /*5750*/  @P4 SYNCS.PHASECHK.TRANS64.TRYWAIT P1, [UR48+0x20], R4 ;  /* 0x00002004ff0045a7 */ /* 0x000e620008021130 */
[----:B------:R-:W-:Y:S02]  /*5760*/  CS2R R120, SRZ ;  /* 0x0000000000787805 */ /* 0x000fe4000001ff00 */
[----:B------:R-:W-:Y:S02]  /*5770*/  LOP3.LUT R0, R0, 0x1, RZ, 0xc0, !PT ;  /* 0x0000000100007812 */ /* 0x000fe400078ec0ff */
[----:B------:R-:W-:Y:S02]  /*5780*/  CS2R R114, SRZ ;  /* 0x0000000000727805 */ /* 0x000fe4000001ff00 */
[----:B------:R-:W-:Y:S02]  /*5790*/  CS2R R112, SRZ ;  /* 0x0000000000707805 */ /* 0x000fe4000001ff00 */
[----:B------:R-:W-:Y:S02]  /*57a0*/  CS2R R106, SRZ ;  /* 0x00000000006a7805 */ /* 0x000fe4000001ff00 */
[----:B------:R-:W-:Y:S02]  /*57b0*/  ISETP.NE.U32.AND P2, PT, R0, 0x1, PT ;  /* 0x000000010000780c */ /* 0x000fe40003f45070 */
[----:B------:R-:W-:Y:S02]  /*57c0*/  CS2R R104, SRZ ;  /* 0x0000000000687805 */ /* 0x000fe4000001ff00 */
[----:B------:R-:W-:Y:S02]  /*57d0*/  CS2R R98, SRZ ;  /* 0x0000000000627805 */ /* 0x000fe4000001ff00 */
[----:B------:R-:W-:Y:S02]  /*57e0*/  CS2R R96, SRZ ;  /* 0x0000000000607805 */ /* 0x000fe4000001ff00 */
[----:B------:R-:W-:Y:S02]  /*57f0*/  P2R R117, PR, RZ, 0x4 ;  /* 0x00000004ff757803 */ /* 0x000fe40000000000 */
[----:B------:R-:W-:Y:S02]  /*5800*/  CS2R R90, SRZ ;  /* 0x00000000005a7805 */ /* 0x000fe4000001ff00 */
[----:B------:R-:W-:Y:S02]  /*5810*/  ISETP.NE.U32.AND P2, PT, R161, 0x1, PT ;  /* 0x00000001a100780c */ /* 0x000fe40003f45070 */
[----:B------:R-:W-:Y:S01]  /*5820*/  CS2R R88, SRZ ;  /* 0x0000000000587805 */ /* 0x000fe2000001ff00 */
[----:B------:R3:W4:Y:S01]  /*5830*/  SYNCS.PHASECHK.TRANS64.TRYWAIT P0, [R108+URZ+0x80], R3 ;  /* 0x000080036c0075a7 */ /* 0x00072200080011ff */
[----:B------:R-:W-:Y:S05]  /*5840*/  SEL R118, R118, 0x10, !P2 ;  /* 0x0000001076767807 */ /* 0x000fea0005000000 */
[----:B------:R-:W-:Y:S02]  /*5850*/  IMAD.IADD R181, R181, 0x1, R118 ;  /* 0x00000001b5b57824 */ /* 0x000fe400078e0276 */
[C---:B------:R-:W-:Y:S02]  /*5860*/  IMAD.IADD R178, R118.reuse, 0x1, R180 ;  /* 0x0000000176b27824 */ /* 0x040fe400078e02b4 */
[C---:B------:R-:W-:Y:S02]  /*5870*/  IMAD.IADD R176, R118.reuse, 0x1, R177 ;  /* 0x0000000176b07824 */ /* 0x040fe400078e02b1 */
[----:B------:R-:W-:Y:S01]  /*5880*/  IMAD.IADD R174, R118, 0x1, R175 ;  /* 0x0000000176ae7824 */ /* 0x000fe200078e02af */
[----:B-1----:R-:W-:Y:S01]  /*5890*/  @P4 SEL R111, RZ, 0x1, !P1 ;  /* 0x00000001ff6f4807 */ /* 0x002fe20004800000 */
[----:B---3--:R-:W-:Y:S06]  /*58a0*/  @!P4 BRA `(.L_x_85) ;  /* 0x000000000088c947 */ /* 0x008fec0003800000 */
[----:B------:R-:W-:Y:S01]  /*58b0*/  IMAD.MOV.U32 R147, RZ, RZ, RZ ;  /* 0x000000ffff937224 */ /* 0x000fe200078e00ff */
[----:B------:R-:W-:Y:S01]  /*58c0*/  ISETP.NE.AND P1, PT, R111, RZ, PT ;  /* 0x000000ff6f00720c */ /* 0x000fe20003f25270 */
[----:B------:R-:W-:Y:S01]  /*58d0*/  BSSY B0, `(.L_x_86) ;  /* 0x0000014000007945 */ /* 0x000fe20003800000 */
[----:B------:R-:W-:Y:S02]  /*58e0*/  CS2R R90, SRZ ;  /* 0x00000000005a7805 */ /* 0x000fe4000001ff00 */
        /* <DEDUP_REMOVED lines=13> */
[----:B------:R-:W-:Y:S01]  /*59c0*/  CS2R R144, SRZ ;  /* 0x0000000000907805 */ /* 0x000fe2000001ff00 */
[----:B------:R-:W-:Y:S06]  /*59d0*/  @P1 BRA `(.L_x_87) ;  /* 0x00000000000c1947 */ /* 0x000fec0003800000 */
[----:B------:R-:W-:Y:S04]  /*59e0*/  SHF.L.U32 R5, R167, 0x1f, RZ ;  /* 0x0000001fa7057819 */ /* 0x000fe800000006ff */
[----:B------:R-:W1:Y:S02]  /*59f0*/  SYNCS.PHASECHK.TRANS64.TRYWAIT P1, [UR48+0x20], R5 ;  /* 0x00002005ff0075a7 */ /* 0x000e640008021130 */
[----:B-1----:R-:W-:Y:S05]  /*5a00*/  @!P1 BRA `(.L_x_88) ;  /* 0x0000004400949947 */ /* 0x002fea0003800000 */
.L_x_87:
[----:B------:R-:W-:Y:S05]  /*5a10*/  BSYNC B0 ;  /* 0x0000000000007941 */ /* 0x000fea0003800000 */
.L_x_86:
[----:B------:R-:W-:Y:S01]  /*5a20*/  ISETP.NE.AND P1, PT, R117, RZ, PT ;  /* 0x000000ff7500720c */ /* 0x000fe20003f25270 */
[----:B------:R-:W-:Y:S11]  /*5a30*/  HFMA2 R109, -RZ, RZ, 0, 5.9604644775390625e-08 ;  /* 0x00000001ff6d7431 */ /* 0x000ff600000001ff */
[----:B------:R-:W-:Y:S01]  /*5a40*/  @!UPT UIADD3 URZ, UPT, UPT, URZ, URZ, URZ ;  /* 0x000000fffffff290 */ /* 0x000fe2000fffe0ff */
[----:B------:R3:W1:Y:S04]  /*5a50*/  @P1 LDS.128 R88, [R182+UR48+0x400] ;  /* 0x00040030b6581984 */ /* 0x0006680008000c00 */
[----:B------:R3:W1:Y:S04]  /*5a60*/  @P1 LDS.128 R96, [R181+0x400] ;  /* 0x00040000b5601984 */ /* 0x0006680000000c00 */
[----:B------:R3:W1:Y:S04]  /*5a70*/  @P1 LDS.128 R104, [R180+0x400] ;  /* 0x00040000b4681984 */ /* 0x0006680000000c00 */
[----:B------:R3:W1:Y:S04]  /*5a80*/  @P1 LDS.128 R112, [R178+0x400] ;  /* 0x00040000b2701984 */ /* 0x0006680000000c00 */
[----:B------:R3:W1:Y:S04]  /*5a90*/  @P1 LDS.128 R120, [R177+0x400] ;  /* 0x00040000b1781984 */ /* 0x0006680000000c00 */
[----:B------:R3:W1:Y:S04]  /*5aa0*/  @P1 LDS.128 R128, [R176+0x400] ;  /* 0x00040000b0801984 */ /* 0x0006680000000c00 */
[----:B------:R3:W1:Y:S04]  /*5ab0*/  @P1 LDS.128 R136, [R175+0x400] ;  /* 0x00040000af881984 */ /* 0x0006680000000c00 */
[----:B------:R3:W1:Y:S02]  /*5ac0*/  @P1 LDS.128 R144, [R174+0x400] ;  /* 0x00040000ae901984 */ /* 0x0006640000000c00 */
.L_x_85:
[----:B------:R-:W-:Y:S05]  /*5ad0*/  BSYNC B1 ;  /* 0x0000000000017941 */ /* 0x000fea0003800000 */
.L_x_84:
[----:B-1----:R-:W-:Y:S04]  /*5ae0*/  SHF.R.U32.HI R5, RZ, 0x15, R78 ;  /* 0x00000015ff057819 */ /* 0x002fe8000001164e */
[----:B------:R-:W-:Y:S01]  /*5af0*/  LOP3.LUT P1, RZ, R5, 0x3, R162, 0x48, !PT ;  /* 0x0000000305ff7812 */ /* 0x000fe200078248a2 */
[----:B------:R-:W-:Y:S01]  /*5b00*/  @!UPT UIADD3 URZ, UPT, UPT, URZ, URZ, URZ ;  /* 0x000000fffffff290 */ /* 0x000fe2000fffe0ff */
[----:B----4-:R-:W-:Y:S11]  /*5b10*/  @P0 BRA `(.L_x_89) ;  /* 0x0000000000080947 */ /* 0x010ff60003800000 */
[----:B------:R-:W1:Y:S02]  /*5b20*/  SYNCS.PHASECHK.TRANS64.TRYWAIT P0, [R108+URZ+0x80], R3 ;  /* 0x000080036c0075a7 */ /* 0x000e6400080011ff */
[----:B-1----:R-:W-:Y:S05]  /*5b30*/  @!P0 BRA `(.L_x_90) ;  /* 0x0000004400608947 */ /* 0x002fea0003800000 */
.L_x_89:
[----:B------:R-:W-:Y:S05]  /*5b40*/  @!P1 BRA `(.L_x_91) ;  /* 0x0000000000409947 */ /* 0x000fea0003800000 */
[----:B------:R-:W4:Y:S01]  /*5b50*/  LDCU.64 UR8, c[0x4][0x70] ;  /* 0x01000e00ff0877ac */ /* 0x000f220008000a00 */
[----:B------:R-:W-:Y:S01]  /*5b60*/  MOV R15, 0x0 ;  /* 0x00000000000f7802 */ /* 0x000fe20000000f00 */
[----:B------:R-:W-:Y:S02]  /*5b70*/  HFMA2 R12, -RZ, RZ, 0, 5.9604644775390625e-08 ;  /* 0x00000001ff0c7431 */ /* 0x000fe400000001ff */
[----:B------:R-:W-:Y:S02]  /*5b80*/  IMAD.MOV.U32 R8, RZ, RZ, 0x192 ;  /* 0x00000192ff087424 */ /* 0x000fe400078e00ff */
[----:B------:R-:W-:Y:S01]  /*5b90*/  IMAD.MOV.U32 R13, RZ, RZ, RZ ;  /* 0x000000ffff0d7224 */ /* 0x000fe200078e00ff */
[----:B------:R-:W5:Y:S01]  /*5ba0*/  LDCU.64 UR6, c[0x4][0x78] ;  /* 0x01000f00ff0677ac */ /* 0x000f620008000a00 */
[----:B------:R-:W1:Y:S01]  /*5bb0*/  LDC.64 R14, c[0x4][R15] ;  /* 0x010000000f0e7b82 */ /* 0x000e620000000a00 */
[----:B------:R-:W2:Y:S01]  /*5bc0*/  LDCU.64 UR4, c[0x4][0x10] ;  /* 0x01000200ff0477ac */ /* 0x000ea20008000a00 */
[----:B----4-:R-:W-:Y:S01]  /*5bd0*/  MOV R5, UR9 ;  /* 0x0000000900057c02 */ /* 0x010fe20008000f00 */
[----:B------:R-:W-:Y:S01]  /*5be0*/  IMAD.U32 R4, RZ, RZ, UR8 ;  /* 0x00000008ff047e24 */ /* 0x000fe2000f8e00ff */
[----:B-----5:R-:W-:Y:S01]  /*5bf0*/  MOV R7, UR7 ;  /* 0x0000000700077c02 */ /* 0x020fe20008000f00 */
[----:B------:R-:W-:Y:S01]  /*5c00*/  IMAD.U32 R6, RZ, RZ, UR6 ;  /* 0x00000006ff067e24 */ /* 0x000fe2000f8e00ff */
[----:B--2---:R-:W-:Y:S01]  /*5c10*/  MOV R11, UR5 ;  /* 0x00000005000b7c02 */ /* 0x004fe20008000f00 */
[----:B------:R-:W-:Y:S02]  /*5c20*/  IMAD.U32 R10, RZ, RZ, UR4 ;  /* 0x00000004ff0a7e24 */ /* 0x000fe4000f8e00ff */
[----:B------:R-:W-:Y:S07]  /*5c30*/  LEPC R20, `(.L_x_91) ;  /* 0x000000001014794e */ /* 0x000fee0000000000 */
[----:B-1-3--:R-:W-:Y:S05]  /*5c40*/  CALL.ABS.NOINC R14 ;  /* 0x000000000e007343 */ /* 0x00afea0003c00000 */
.L_x_91:
[----:B------:R-:W-:Y:S01]  /*5c50*/  SHF.L.U32 R80, R88, 0x10, RZ ;  /* 0x0000001058507819 */ /* 0x000fe200000006ff */
[----:B------:R-:W-:Y:S05]  /*5c60*/  WARPSYNC.ALL ;  /* 0x0000000000007948 */ /* 0x000fea0003800000 */
[----:B------:R-:W-:Y:S01]  /*5c70*/  R2UR UR4, R78 ;  /* 0x000000004e0472ca */ /* 0x000fe200000e0000 */
[----:B------:R-:W-:Y:S01]  /*5c80*/  BSSY.RECONVERGENT B0, `(.L_x_92) ;  /* 0x00000fc000007945 */ /* 0x000fe20003800200 */
[----:B------:R-:W-:Y:S02]  /*5c90*/  LOP3.LUT R82, R88, 0xffff0000, RZ, 0xc0, !PT ;  /* 0xffff000058527812 */ /* 0x000fe400078ec0ff */
[----:B------:R-:W-:Y:S02]  /*5ca0*/  SHF.L.U32 R83, R89, 0x10, RZ ;  /* 0x0000001059537819 */ /* 0x000fe400000006ff */
[C---:B------:R-:W-:Y:S02]  /*5cb0*/  SHF.L.U32 R85, R107.reuse, 0x10, RZ ;  /* 0x000000106b557819 */ /* 0x040fe400000006ff */
[----:B------:R-:W-:Y:S02]  /*5cc0*/  LOP3.LUT R84, R107, 0xffff0000, RZ, 0xc0, !PT ;  /* 0xffff00006b547812 */ /* 0x000fe400078ec0ff */
[----:B------:R-:W-:Y:S03]  /*5cd0*/  ISETP.NE.AND P0, PT, R170, RZ, PT ;  /* 0x000000ffaa00720c */ /* 0x000fe60003f05270 */
[----:B------:R-:W2:Y:S02]  /*5ce0*/  LDTM.x64 R4, tmem[UR4] ;  /* 0x00000004000479ee */ /* 0x000ea40008340000 */
[C---:B--2---:R-:W-:Y:S01]  /*5cf0*/  FMUL R0, R76.reuse, R4 ;  /* 0x000000044c007220 */ /* 0x044fe20000400000 */
[C---:B-1----:R-:W-:Y:S01]  /*5d00*/  FMUL R3, R76.reuse, R5 ;  /* 0x000000054c037220 */ /* 0x042fe20000400000 */
[C---:B------:R-:W-:Y:S01]  /*5d10*/  FMUL R6, R76.reuse, R6 ;  /* 0x000000064c067220 */ /* 0x040fe20000400000 */
[----:B------:R-:W-:Y:S01]  /*5d20*/  FMUL R7, R76, R7 ;  /* 0x000000074c077220 */ /* 0x000fe20000400000 */
[----:B------:R-:W-:Y:S01]  /*5d30*/  FFMA R0, R81, R80, R0 ;  /* 0x0000005051007223 */ /* 0x000fe20000000000 */
[----:B------:R-:W-:Y:S01]  /*5d40*/  LOP3.LUT R80, R89, 0xffff0000, RZ, 0xc0, !PT ;  /* 0xffff000059507812 */ /* 0x000fe200078ec0ff */
[----:B------:R-:W-:Y:S01]  /*5d50*/  FFMA R3, R81, R82, R3 ;  /* 0x0000005251037223 */ /* 0x000fe20000000003 */
[----:B------:R-:W-:Y:S01]  /*5d60*/  LOP3.LUT R82, R91, 0xffff0000, RZ, 0xc0, !PT ;  /* 0xffff00005b527812 */ /* 0x000fe200078ec0ff */
[----:B------:R-:W-:Y:S01]  /*5d70*/  FFMA R6, R81, R83, R6 ;  /* 0x0000005351067223 */ /* 0x000fe20000000006 */
[----:B------:R-:W-:Y:S01]  /*5d80*/  SHF.L.U32 R83, R90, 0x10, RZ ;  /* 0x000000105a537819 */ /* 0x000fe200000006ff */
[----:B------:R-:W-:Y:S01]  /*5d90*/  FMUL R4, R76, R8 ;  /* 0x000000084c047220 */ /* 0x000fe20000400000 */
[----:B------:R-:W-:Y:S01]  /*5da0*/  F2FP.BF16.F32.PACK_AB R92, R3, R0 ;  /* 0x00000000035c723e */ /* 0x000fe200000010ff */
[C---:B------:R-:W-:Y:S01]  /*5db0*/  FFMA R7, R81.reuse, R80, R7 ;  /* 0x0000005051077223 */ /* 0x040fe20000000007 */
[----:B------:R-:W-:Y:S01]  /*5dc0*/  LOP3.LUT R80, R90, 0xffff0000, RZ, 0xc0, !PT ;  /* 0xffff00005a507812 */ /* 0x000fe200078ec0ff */
[----:B------:R-:W-:Y:S01]  /*5dd0*/  FFMA R4, R81, R83, R4 ;  /* 0x0000005351047223 */ /* 0x000fe20000000004 */
[----:B------:R-:W-:Y:S01]  /*5de0*/  SHF.L.U32 R83, R91, 0x10, RZ ;  /* 0x000000105b537819 */ /* 0x000fe200000006ff */
[C---:B------:R-:W-:Y:S01]  /*5df0*/  FMUL R5, R76.reuse, R9 ;  /* 0x000000094c057220 */ /* 0x040fe20000400000 */
[----:B------:R-:W-:Y:S01]  /*5e00*/  F2FP.BF16.F32.PACK_AB R93, R7, R6 ;  /* 0x00000006075d723e */ /* 0x000fe200000010ff */
[C---:B------:R-:W-:Y:S01]  /*5e10*/  FMUL R10, R76.reuse, R10 ;  /* 0x0000000a4c0a7220 */ /* 0x040fe20000400000 */
[----:B------:R-:W-:Y:S01]  /*5e20*/  FMUL R11, R76, R11 ;  /* 0x0000000b4c0b7220 */ /* 0x000fe20000400000 */
[C---:B------:R-:W-:Y:S01]  /*5e30*/  FFMA R5, R81.reuse, R80, R5 ;  /* 0x0000005051057223 */ /* 0x040fe20000000005 */
[----:B------:R-:W-:Y:S01]  /*5e40*/  SHF.L.U32 R80, R96, 0x10, RZ ;  /* 0x0000001060507819 */ /* 0x000fe200000006ff */
[----:B------:R-:W-:Y:S01]  /*5e50*/  FFMA R10, R81, R83, R10 ;  /* 0x00000053510a7223 */ /* 0x000fe2000000000a */
[----:B------:R-:W-:Y:S01]  /*5e60*/  SHF.L.U32 R83, R98, 0x10, RZ ;  /* 0x0000001062537819 */ /* 0x000fe200000006ff */
[----:B------:R-:W-:Y:S01]  /*5e70*/  FMUL R8, R76, R12 ;  /* 0x0000000c4c087220 */ /* 0x000fe20000400000 */
[----:B------:R-:W-:Y:S01]  /*5e80*/  F2FP.BF16.F32.PACK_AB R94, R5, R4 ;  /* 0x00000004055e723e */ /* 0x000fe200000010ff */
[C---:B------:R-:W-:Y:S01]  /*5e90*/  FFMA R11, R81.reuse, R82, R11 ;  /* 0x00000052510b7223 */ /* 0x040fe2000000000b */
[----:B------:R-:W-:Y:S01]  /*5ea0*/  LOP3.LUT R82, R96, 0xffff0000, RZ, 0xc0, !PT ;  /* 0xffff000060527812 */ /* 0x000fe200078ec0ff */
[C---:B------:R-:W-:Y:S01]  /*5eb0*/  FMUL R9, R76.reuse, R13 ;  /* 0x0000000d4c097220 */ /* 0x040fe20000400000 */
[----:B------:R-:W-:Y:S01]  /*5ec0*/  FFMA R8, R81, R80, R8 ;  /* 0x0000005051087223 */ /* 0x000fe20000000008 */
[----:B------:R-:W-:Y:S01]  /*5ed0*/  SHF.L.U32 R80, R97, 0x10, RZ ;  /* 0x0000001061507819 */ /* 0x000fe200000006ff */
[C---:B------:R-:W-:Y:S01]  /*5ee0*/  FMUL R14, R76.reuse, R14 ;  /* 0x0000000e4c0e7220 */ /* 0x040fe20000400000 */
[----:B------:R-:W-:Y:S01]  /*5ef0*/  F2FP.BF16.F32.PACK_AB R95, R11, R10 ;  /* 0x0000000a0b5f723e */ /* 0x000fe200000010ff */
[----:B------:R-:W-:Y:S01]  /*5f00*/  FFMA R9, R81, R82, R9 ;  /* 0x0000005251097223 */ /* 0x000fe20000000009 */
[----:B------:R-:W-:Y:S01]  /*5f10*/  LOP3.LUT R82, R97, 0xffff0000, RZ, 0xc0, !PT ;  /* 0xffff000061527812 */ /* 0x000fe200078ec0ff */
[----:B------:R-:W-:Y:S01]  /*5f20*/  FMUL R15, R76, R15 ;  /* 0x0000000f4c0f7220 */ /* 0x000fe20000400000 */
[----:B------:R-:W-:Y:S01]  /*5f30*/  FFMA R14, R81, R80, R14 ;  /* 0x00000050510e7223 */ /* 0x000fe2000000000e */
[----:B------:R-:W-:Y:S01]  /*5f40*/  LOP3.LUT R80, R98, 0xffff0000, RZ, 0xc0, !PT ;  /* 0xffff000062507812 */ /* 0x000fe200078ec0ff */
[C---:B------:R-:W-:Y:S01]  /*5f50*/  FMUL R12, R76.reuse, R16 ;  /* 0x000000104c0c7220 */ /* 0x040fe20000400000 */
[----:B------:R-:W-:Y:S01]  /*5f60*/  F2FP.BF16.F32.PACK_AB R100, R9, R8 ;  /* 0x000000080964723e */ /* 0x000fe200000010ff */
[----:B------:R-:W-:Y:S01]  /*5f70*/  FMUL R13, R76, R17 ;  /* 0x000000114c0d7220 */ /* 0x000fe20000400000 */
[----:B------:R-:W-:Y:S01]  /*5f80*/  FFMA R15, R81, R82, R15 ;  /* 0x00000052510f7223 */ /* 0x000fe2000000000f */
[----:B------:R-:W-:Y:S01]  /*5f90*/  LOP3.LUT R82, R99, 0xffff0000, RZ, 0xc0, !PT ;  /* 0xffff000063527812 */ /* 0x000fe200078ec0ff */
[----:B------:R-:W-:Y:S01]  /*5fa0*/  FFMA R12, R81, R83, R12 ;  /* 0x00000053510c7223 */ /* 0x000fe2000000000c */
[----:B------:R-:W-:Y:S01]  /*5fb0*/  SHF.L.U32 R83, R99, 0x10, RZ ;  /* 0x0000001063537819 */ /* 0x000fe200000006ff */
[----:B------:R-:W-:Y:S01]  /*5fc0*/  FFMA R13, R81, R80, R13 ;  /* 0x00000050510d7223 */ /* 0x000fe2000000000d */
[----:B------:R-:W-:Y:S01]  /*5fd0*/  SHF.L.U32 R80, R104, 0x10, RZ ;  /* 0x0000001068507819 */ /* 0x000fe200000006ff */
[C---:B------:R-:W-:Y:S01]  /*5fe0*/  FMUL R18, R76.reuse, R18 ;  /* 0x000000124c127220 */ /* 0x040fe20000400000 */
[----:B------:R-:W-:Y:S01]  /*5ff0*/  F2FP.BF16.F32.PACK_AB R101, R15, R14 ;  /* 0x0000000e0f65723e */ /* 0x000fe200000010ff */
[C---:B------:R-:W-:Y:S01]  /*6000*/  FMUL R19, R76.reuse, R19 ;  /* 0x000000134c137220 */ /* 0x040fe20000400000 */
[----:B------:R-:W-:Y:S01]  /*6010*/  F2FP.BF16.F32.PACK_AB R102, R13, R12 ;  /* 0x0000000c0d66723e */ /* 0x000fe200000010ff */
[----:B------:R-:W-:Y:S01]  /*6020*/  FMUL R16, R76, R20 ;  /* 0x000000144c107220 */ /* 0x000fe20000400000 */
[C---:B------:R-:W-:Y:S01]  /*6030*/  FFMA R18, R81.reuse, R83, R18 ;  /* 0x0000005351127223 */ /* 0x040fe20000000012 */
[----:B------:R-:W-:Y:S01]  /*6040*/  SHF.L.U32 R83, R106, 0x10, RZ ;  /* 0x000000106a537819 */ /* 0x000fe200000006ff */
        /* <DEDUP_REMOVED lines=9> */
[----:B------:R-:W-:Y:S01]  /*60e0*/  LOP3.LUT R82, R106, 0xffff0000, RZ, 0xc0, !PT ;  /* 0xffff00006a527812 */ /* 0x000fe200078ec0ff */
[----:B------:R-:W-:Y:S01]  /*60f0*/  FFMA R22, R81, R80, R22 ;  /* 0x0000005051167223 */ /* 0x000fe20000000016 */
[----:B------:R-:W-:Y:S01]  /*6100*/  LOP3.LUT R80, R105, 0xffff0000, RZ, 0xc0, !PT ;  /* 0xffff000069507812 */ /* 0x000fe200078ec0ff */
[C---:B------:R-:W-:Y:S01]  /*6110*/  FMUL R20, R76.reuse, R24 ;  /* 0x000000184c147220 */ /* 0x040fe20000400000 */
[----:B------:R-:W-:Y:S01]  /*6120*/  F2FP.BF16.F32.PACK_AB R124, R17, R16 ;  /* 0x00000010117c723e */ /* 0x000fe200000010ff */
[C---:B------:R-:W-:Y:S01]  /*6130*/  FMUL R21, R76.reuse, R25 ;  /* 0x000000194c157220 */ /* 0x040fe20000400000 */
[----:B------:R-:W-:Y:S01]  /*6140*/  FMUL R26, R76, R26 ;  /* 0x0000001a4c1a7220 */ /* 0x000fe20000400000 */
[C---:B------:R-:W-:Y:S01]  /*6150*/  FFMA R23, R81.reuse, R80, R23 ;  /* 0x0000005051177223 */ /* 0x040fe20000000017 */
[----:B------:R-:W-:Y:S01]  /*6160*/  SHF.L.U32 R80, R112, 0x10, RZ ;  /* 0x0000001070507819 */ /* 0x000fe200000006ff */
[C---:B------:R-:W-:Y:S01]  /*6170*/  FMUL R27, R76.reuse, R27 ;  /* 0x0000001b4c1b7220 */ /* 0x040fe20000400000 */
        /* <DEDUP_REMOVED lines=8> */
[----:B------:R-:W-:Y:S01]  /*6200*/  FFMA R27, R81, R84, R27 ;  /* 0x00000054511b7223 */ /* 0x000fe2000000001b */
[----:B------:R-:W-:Y:S01]  /*6210*/  F2FP.BF16.F32.PACK_AB R126, R21, R20 ;  /* 0x00000014157e723e */ /* 0x000fe200000010ff */
[----:B------:R-:W-:Y:S01]  /*6220*/  FFMA R24, R81, R80, R24 ;  /* 0x0000005051187223 */ /* 0x000fe20000000018 */
[----:B------:R-:W-:Y:S01]  /*6230*/  LOP3.LUT R80, R113, 0xffff0000, RZ, 0xc0, !PT ;  /* 0xffff000071507812 */ /* 0x000fe200078ec0ff */
[C---:B------:R-:W-:Y:S01]  /*6240*/  FMUL R25, R76.reuse, R29 ;  /* 0x0000001d4c197220 */ /* 0x040fe20000400000 */
[----:B------:R-:W-:Y:S01]  /*6250*/  F2FP.BF16.F32.PACK_AB R127, R27, R26 ;  /* 0x0000001a1b7f723e */ /* 0x000fe200000010ff */
[C---:B------:R-:W-:Y:S01]  /*6260*/  FMUL R30, R76.reuse, R30 ;  /* 0x0000001e4c1e7220 */ /* 0x040fe20000400000 */
[----:B------:R-:W-:Y:S01]  /*6270*/  LOP3.LUT R84, R147, 0xffff0000, RZ, 0xc0, !PT ;  /* 0xffff000093547812 */ /* 0x000fe200078ec0ff */
[----:B------:R-:W-:Y:S01]  /*6280*/  FMUL R31, R76, R31 ;  /* 0x0000001f4c1f7220 */ /* 0x000fe20000400000 */
[----:B------:R-:W-:Y:S01]  /*6290*/  FFMA R25, R81, R82, R25 ;  /* 0x0000005251197223 */ /* 0x000fe20000000019 */
[----:B------:R-:W-:Y:S01]  /*62a0*/  LOP3.LUT R82, R115, 0xffff0000, RZ, 0xc0, !PT ;  /* 0xffff000073527812 */ /* 0x000fe200078ec0ff */
[C---:B------:R-:W-:Y:S01]  /*62b0*/  FFMA R30, R81.reuse, R83, R30 ;  /* 0x00000053511e7223 */ /* 0x040fe2000000001e */
[C---:B------:R-:W-:Y:S01]  /*62c0*/  SHF.L.U32 R83, R114.reuse, 0x10, RZ ;  /* 0x0000001072537819 */ /* 0x040fe200000006ff */
[C---:B------:R-:W-:Y:S01]  /*62d0*/  FFMA R31, R81.reuse, R80, R31 ;  /* 0x00000050511f7223 */ /* 0x040fe2000000001f */
[----:B------:R-:W-:Y:S01]  /*62e0*/  LOP3.LUT R80, R114, 0xffff0000, RZ, 0xc0, !PT ;  /* 0xffff000072507812 */ /* 0x000fe200078ec0ff */
[C---:B------:R-:W-:Y:S01]  /*62f0*/  FMUL R28, R76.reuse, R32 ;  /* 0x000000204c1c7220 */ /* 0x040fe20000400000 */
[C---:B------:R-:W-:Y:S01]  /*6300*/  FMUL R29, R76.reuse, R33 ;  /* 0x000000214c1d7220 */ /* 0x040fe20000400000 */
[C---:B------:R-:W-:Y:S01]  /*6310*/  FMUL R34, R76.reuse, R34 ;  /* 0x000000224c227220 */ /* 0x040fe20000400000 */
[----:B------:R-:W-:Y:S01]  /*6320*/  FMUL R35, R76, R35 ;  /* 0x000000234c237220 */ /* 0x000fe20000400000 */
[----:B------:R-:W-:Y:S01]  /*6330*/  FFMA R28, R81, R83, R28 ;  /* 0x00000053511c7223 */ /* 0x000fe2000000001c */
[----:B------:R-:W-:Y:S01]  /*6340*/  SHF.L.U32 R83, R121, 0x10, RZ ;  /* 0x0000001079537819 */ /* 0x000fe200000006ff */
[C---:B------:R-:W-:Y:S01]  /*6350*/  FFMA R29, R81.reuse, R80, R29 ;  /* 0x00000050511d7223 */ /* 0x040fe2000000001d */
[C---:B------:R-:W-:Y:S01]  /*6360*/  SHF.L.U32 R80, R120.reuse, 0x10, RZ ;  /* 0x0000001078507819 */ /* 0x040fe200000006ff */
[----:B------:R-:W-:Y:S01]  /*6370*/  FFMA R34, R81, R85, R34 ;  /* 0x0000005551227223 */ /* 0x000fe20000000022 */
[----:B------:R-:W-:Y:S01]  /*6380*/  SHF.L.U32 R85, R123, 0x10, RZ ;  /* 0x000000107b557819 */ /* 0x000fe200000006ff */
[C---:B------:R-:W-:Y:S01]  /*6390*/  FFMA R35, R81.reuse, R82, R35 ;  /* 0x0000005251237223 */ /* 0x040fe20000000023 */
[----:B------:R-:W-:Y:S01]  /*63a0*/  LOP3.LUT R82, R120, 0xffff0000, RZ, 0xc0, !PT ;  /* 0xffff000078527812 */ /* 0x000fe200078ec0ff */
[C---:B------:R-:W-:Y:S01]  /*63b0*/  FMUL R32, R76.reuse, R36 ;  /* 0x000000244c207220 */ /* 0x040fe20000400000 */
[C---:B------:R-:W-:Y:S01]  /*63c0*/  FMUL R33, R76.reuse, R37 ;  /* 0x000000254c217220 */ /* 0x040fe20000400000 */
[----:B------:R-:W-:Y:S01]  /*63d0*/  FMUL R38, R76, R38 ;  /* 0x000000264c267220 */ /* 0x000fe20000400000 */
[----:B------:R1:W-:Y:S01]  /*63e0*/  STS.128 [R182+UR48+0x400], R92 ;  /* 0x0004005cb6007988 */ /* 0x0003e20008000c30 */
[----:B------:R-:W-:Y:S01]  /*63f0*/  FFMA R32, R81, R80, R32 ;  /* 0x0000005051207223 */ /* 0x000fe20000000020 */
[----:B------:R-:W-:Y:S01]  /*6400*/  LOP3.LUT R80, R121, 0xffff0000, RZ, 0xc0, !PT ;  /* 0xffff000079507812 */ /* 0x000fe200078ec0ff */
[C---:B------:R-:W-:Y:S01]  /*6410*/  FFMA R33, R81.reuse, R82, R33 ;  /* 0x0000005251217223 */ /* 0x040fe20000000021 */
[----:B------:R-:W-:Y:S01]  /*6420*/  LOP3.LUT R82, R122, 0xffff0000, RZ, 0xc0, !PT ;  /* 0xffff00007a527812 */ /* 0x000fe200078ec0ff */
[----:B------:R-:W-:Y:S01]  /*6430*/  FMUL R39, R76, R39 ;  /* 0x000000274c277220 */ /* 0x000fe20000400000 */
[C---:B------:R-:W-:Y:S01]  /*6440*/  FFMA R38, R81.reuse, R83, R38 ;  /* 0x0000005351267223 */ /* 0x040fe20000000026 */
[----:B------:R-:W-:Y:S01]  /*6450*/  SHF.L.U32 R83, R122, 0x10, RZ ;  /* 0x000000107a537819 */ /* 0x000fe200000006ff */
[C---:B------:R-:W-:Y:S01]  /*6460*/  FMUL R36, R76.reuse, R40 ;  /* 0x000000284c247220 */ /* 0x040fe20000400000 */
[----:B------:R-:W-:Y:S01]  /*6470*/  FFMA R39, R81, R80, R39 ;  /* 0x0000005051277223 */ /* 0x000fe20000000027 */
[----:B------:R-:W-:Y:S01]  /*6480*/  LOP3.LUT R80, R123, 0xffff0000, RZ, 0xc0, !PT ;  /* 0xffff00007b507812 */ /* 0x000fe200078ec0ff */
[C---:B------:R-:W-:Y:S01]  /*6490*/  FMUL R37, R76.reuse, R41 ;  /* 0x000000294c257220 */ /* 0x040fe20000400000 */
[C---:B------:R-:W-:Y:S01]  /*64a0*/  FMUL R42, R76.reuse, R42 ;  /* 0x0000002a4c2a7220 */ /* 0x040fe20000400000 */
[----:B------:R-:W-:Y:S01]  /*64b0*/  FMUL R43, R76, R43 ;  /* 0x0000002b4c2b7220 */ /* 0x000fe20000400000 */
[C---:B------:R-:W-:Y:S01]  /*64c0*/  FFMA R36, R81.reuse, R83, R36 ;  /* 0x0000005351247223 */ /* 0x040fe20000000024 */
[C---:B------:R-:W-:Y:S01]  /*64d0*/  SHF.L.U32 R83, R128.reuse, 0x10, RZ ;  /* 0x0000001080537819 */ /* 0x040fe200000006ff */
[----:B------:R2:W-:Y:S01]  /*64e0*/  STS.128 [R181+0x400], R100 ;  /* 0x00040064b5007388 */ /* 0x0005e20000000c00 */
[----:B------:R-:W-:Y:S01]  /*64f0*/  FFMA R37, R81, R82, R37 ;  /* 0x0000005251257223 */ /* 0x000fe20000000025 */
[----:B------:R-:W-:Y:S01]  /*6500*/  LOP3.LUT R82, R129, 0xffff0000, RZ, 0xc0, !PT ;  /* 0xffff000081527812 */ /* 0x000fe200078ec0ff */
[----:B------:R-:W-:Y:S01]  /*6510*/  FFMA R42, R81, R85, R42 ;  /* 0x00000055512a7223 */ /* 0x000fe2000000002a */
[----:B------:R-:W-:Y:S01]  /*6520*/  SHF.L.U32 R85, R129, 0x10, RZ ;  /* 0x0000001081557819 */ /* 0x000fe200000006ff */
        /* <DEDUP_REMOVED lines=8> */
[----:B------:R4:W-:Y:S01]  /*65b0*/  STS.128 [R180+0x400], R124 ;  /* 0x0004007cb4007388 */ /* 0x0009e20000000c00 */
[C---:B------:R-:W-:Y:S01]  /*65c0*/  FFMA R41, R81.reuse, R80, R41 ;  /* 0x0000005051297223 */ /* 0x040fe20000000029 */
[C---:B------:R-:W-:Y:S01]  /*65d0*/  SHF.L.U32 R80, R130.reuse, 0x10, RZ ;  /* 0x0000001082507819 */ /* 0x040fe200000006ff */
[----:B------:R-:W-:Y:S01]  /*65e0*/  FFMA R46, R81, R85, R46 ;  /* 0x00000055512e7223 */ /* 0x000fe2000000002e */
[----:B------:R-:W-:Y:S01]  /*65f0*/  SHF.L.U32 R85, R137, 0x10, RZ ;  /* 0x0000001089557819 */ /* 0x000fe200000006ff */
[----:B------:R-:W-:Y:S01]  /*6600*/  FFMA R47, R81, R82, R47 ;  /* 0x00000052512f7223 */ /* 0x000fe2000000002f */
[----:B------:R-:W-:Y:S01]  /*6610*/  LOP3.LUT R82, R130, 0xffff0000, RZ, 0xc0, !PT ;  /* 0xffff000082527812 */ /* 0x000fe200078ec0ff */
[C---:B------:R-:W-:Y:S01]  /*6620*/  FMUL R44, R76.reuse, R48 ;  /* 0x000000304c2c7220 */ /* 0x040fe20000400000 */
[----:B-1----:R-:W-:Y:S01]  /*6630*/  F2FP.BF16.F32.PACK_AB R92, R25, R24 ;  /* 0x00000018195c723e */ /* 0x002fe200000010ff */
[C---:B------:R-:W-:Y:S01]  /*6640*/  FMUL R45, R76.reuse, R49 ;  /* 0x000000314c2d7220 */ /* 0x040fe20000400000 */
[----:B------:R-:W-:Y:S01]  /*6650*/  F2FP.BF16.F32.PACK_AB R93, R31, R30 ;  /* 0x0000001e1f5d723e */ /* 0x000fe200000010ff */
[----:B------:R-:W-:Y:S01]  /*6660*/  FMUL R50, R76, R50 ;  /* 0x000000324c327220 */ /* 0x000fe20000400000 */
[----:B------:R-:W-:Y:S01]  /*6670*/  F2FP.BF16.F32.PACK_AB R94, R29, R28 ;  /* 0x0000001c1d5e723e */ /* 0x000fe200000010ff */
[----:B------:R-:W-:Y:S01]  /*6680*/  FFMA R44, R81, R80, R44 ;  /* 0x00000050512c7223 */ /* 0x000fe2000000002c */
[----:B------:R-:W-:Y:S01]  /*6690*/  LOP3.LUT R80, R131, 0xffff0000, RZ, 0xc0, !PT ;  /* 0xffff000083507812 */ /* 0x000fe200078ec0ff */
[----:B------:R-:W-:Y:S01]  /*66a0*/  FFMA R45, R81, R82, R45 ;  /* 0x00000052512d7223 */ /* 0x000fe2000000002d */
[----:B------:R-:W-:Y:S01]  /*66b0*/  LOP3.LUT R82, R136, 0xffff0000, RZ, 0xc0, !PT ;  /* 0xffff000088527812 */ /* 0x000fe200078ec0ff */
[----:B------:R-:W-:Y:S01]  /*66c0*/  FMUL R51, R76, R51 ;  /* 0x000000334c337220 */ /* 0x000fe20000400000 */
[----:B------:R-:W-:Y:S01]  /*66d0*/  F2FP.BF16.F32.PACK_AB R95, R35, R34 ;  /* 0x00000022235f723e */ /* 0x000fe200000010ff */
[----:B------:R-:W-:Y:S01]  /*66e0*/  FFMA R50, R81, R83, R50 ;  /* 0x0000005351327223 */ /* 0x000fe20000000032 */
[----:B------:R-:W-:Y:S01]  /*66f0*/  SHF.L.U32 R83, R136, 0x10, RZ ;  /* 0x0000001088537819 */ /* 0x000fe200000006ff */
[C---:B------:R-:W-:Y:S01]  /*6700*/  FMUL R48, R76.reuse, R52 ;  /* 0x000000344c307220 */ /* 0x040fe20000400000 */
[----:B--2---:R-:W-:Y:S01]  /*6710*/  F2FP.BF16.F32.PACK_AB R100, R33, R32 ;  /* 0x000000202164723e */ /* 0x004fe200000010ff */
[----:B------:R-:W-:Y:S01]  /*6720*/  FFMA R51, R81, R80, R51 ;  /* 0x0000005051337223 */ /* 0x000fe20000000033 */
[----:B------:R-:W-:Y:S01]  /*6730*/  LOP3.LUT R80, R137, 0xffff0000, RZ, 0xc0, !PT ;  /* 0xffff000089507812 */ /* 0x000fe200078ec0ff */
[----:B------:R1:W-:Y:S01]  /*6740*/  STS.128 [R178+0x400], R92 ;  /* 0x0004005cb2007388 */ /* 0x0003e20000000c00 */
[----:B------:R-:W-:Y:S01]  /*6750*/  F2FP.BF16.F32.PACK_AB R101, R39, R38 ;  /* 0x000000262765723e */ /* 0x000fe200000010ff */
[C---:B------:R-:W-:Y:S01]  /*6760*/  FMUL R49, R76.reuse, R53 ;  /* 0x000000354c317220 */ /* 0x040fe20000400000 */
[----:B------:R-:W-:Y:S01]  /*6770*/  F2FP.BF16.F32.PACK_AB R102, R37, R36 ;  /* 0x000000242566723e */ /* 0x000fe200000010ff */
[C---:B------:R-:W-:Y:S01]  /*6780*/  FMUL R54, R76.reuse, R54 ;  /* 0x000000364c367220 */ /* 0x040fe20000400000 */
[----:B------:R-:W-:Y:S01]  /*6790*/  F2FP.BF16.F32.PACK_AB R103, R43, R42 ;  /* 0x0000002a2b67723e */ /* 0x000fe200000010ff */
[----:B------:R-:W-:Y:S01]  /*67a0*/  FMUL R55, R76, R55 ;  /* 0x000000374c377220 */ /* 0x000fe20000400000 */
[----:B----4-:R-:W-:Y:S01]  /*67b0*/  F2FP.BF16.F32.PACK_AB R124, R41, R40 ;  /* 0x00000028297c723e */ /* 0x010fe200000010ff */
[C---:B------:R-:W-:Y:S01]  /*67c0*/  FFMA R48, R81.reuse, R83, R48 ;  /* 0x0000005351307223 */ /* 0x040fe20000000030 */
[C---:B------:R-:W-:Y:S01]  /*67d0*/  FFMA R49, R81.reuse, R82, R49 ;  /* 0x0000005251317223 */ /* 0x040fe20000000031 */
[----:B------:R1:W-:Y:S01]  /*67e0*/  STS.128 [R177+0x400], R100 ;  /* 0x00040064b1007388 */ /* 0x0003e20000000c00 */
[C---:B------:R-:W-:Y:S01]  /*67f0*/  SHF.L.U32 R83, R138.reuse, 0x10, RZ ;  /* 0x000000108a537819 */ /* 0x040fe200000006ff */
[----:B------:R-:W-:Y:S01]  /*6800*/  FFMA R54, R81, R85, R54 ;  /* 0x0000005551367223 */ /* 0x000fe20000000036 */
[----:B------:R-:W-:Y:S01]  /*6810*/  SHF.L.U32 R85, R139, 0x10, RZ ;  /* 0x000000108b557819 */ /* 0x000fe200000006ff */
[----:B------:R-:W-:Y:S01]  /*6820*/  FFMA R55, R81, R80, R55 ;  /* 0x0000005051377223 */ /* 0x000fe20000000037 */
[----:B------:R-:W-:Y:S01]  /*6830*/  LOP3.LUT R80, R138, 0xffff0000, RZ, 0xc0, !PT ;  /* 0xffff00008a507812 */ /* 0x000fe200078ec0ff */
[C---:B------:R-:W-:Y:S01]  /*6840*/  FMUL R52, R76.reuse, R56 ;  /* 0x000000384c347220 */ /* 0x040fe20000400000 */
[----:B------:R-:W-:Y:S01]  /*6850*/  LOP3.LUT R82, R139, 0xffff0000, RZ, 0xc0, !PT ;  /* 0xffff00008b527812 */ /* 0x000fe200078ec0ff */
[C---:B------:R-:W-:Y:S01]  /*6860*/  FMUL R53, R76.reuse, R57 ;  /* 0x000000394c357220 */ /* 0x040fe20000400000 */
[C---:B------:R-:W-:Y:S01]  /*6870*/  FMUL R58, R76.reuse, R58 ;  /* 0x0000003a4c3a7220 */ /* 0x040fe20000400000 */
[----:B------:R-:W-:Y:S01]  /*6880*/  FMUL R59, R76, R59 ;  /* 0x0000003b4c3b7220 */ /* 0x000fe20000400000 */
[C---:B------:R-:W-:Y:S01]  /*6890*/  FFMA R52, R81.reuse, R83, R52 ;  /* 0x0000005351347223 */ /* 0x040fe20000000034 */
[C---:B------:R-:W-:Y:S01]  /*68a0*/  FFMA R53, R81.reuse, R80, R53 ;  /* 0x0000005051357223 */ /* 0x040fe20000000035 */
[C---:B------:R-:W-:Y:S01]  /*68b0*/  FFMA R58, R81.reuse, R85, R58 ;  /* 0x00000055513a7223 */ /* 0x040fe2000000003a */
[----:B------:R-:W-:Y:S01]  /*68c0*/  FFMA R59, R81, R82, R59 ;  /* 0x00000052513b7223 */ /* 0x000fe2000000003b */
[----:B------:R-:W-:Y:S01]  /*68d0*/  SHF.L.U32 R80, R144, 0x10, RZ ;  /* 0x0000001090507819 */ /* 0x000fe200000006ff */
[----:B------:R-:W-:Y:S01]  /*68e0*/  FMUL R56, R76, R60 ;  /* 0x0000003c4c387220 */ /* 0x000fe20000400000 */
[----:B------:R-:W-:Y:S01]  /*68f0*/  LOP3.LUT R82, R144, 0xffff0000, RZ, 0xc0, !PT ;  /* 0xffff000090527812 */ /* 0x000fe200078ec0ff */
[C---:B------:R-:W-:Y:S01]  /*6900*/  FMUL R57, R76.reuse, R61 ;  /* 0x0000003d4c397220 */ /* 0x040fe20000400000 */
[----:B------:R-:W-:Y:S01]  /*6910*/  SHF.L.U32 R83, R145, 0x10, RZ ;  /* 0x0000001091537819 */ /* 0x000fe200000006ff */
[C---:B------:R-:W-:Y:S01]  /*6920*/  FMUL R62, R76.reuse, R62 ;  /* 0x0000003e4c3e7220 */ /* 0x040fe20000400000 */
[----:B------:R-:W-:Y:S01]  /*6930*/  F2FP.BF16.F32.PACK_AB R125, R47, R46 ;  /* 0x0000002e2f7d723e */ /* 0x000fe200000010ff */
[----:B------:R-:W-:Y:S01]  /*6940*/  FFMA R56, R81, R80, R56 ;  /* 0x0000005051387223 */ /* 0x000fe20000000038 */
[----:B------:R-:W-:Y:S01]  /*6950*/  F2FP.BF16.F32.PACK_AB R126, R45, R44 ;  /* 0x0000002c2d7e723e */ /* 0x000fe200000010ff */
[----:B------:R-:W-:Y:S01]  /*6960*/  FFMA R57, R81, R82, R57 ;  /* 0x0000005251397223 */ /* 0x000fe20000000039 */
[----:B------:R-:W-:Y:S01]  /*6970*/  F2FP.BF16.F32.PACK_AB R127, R51, R50 ;  /* 0x00000032337f723e */ /* 0x000fe200000010ff */
[----:B------:R-:W-:Y:S01]  /*6980*/  FFMA R62, R81, R83, R62 ;  /* 0x00000053513e7223 */ /* 0x000fe2000000003e */
[----:B------:R-:W-:Y:S01]  /*6990*/  LOP3.LUT R80, R145, 0xffff0000, RZ, 0xc0, !PT ;  /* 0xffff000091507812 */ /* 0x000fe200078ec0ff */
[----:B------:R-:W-:Y:S01]  /*69a0*/  FMUL R63, R76, R63 ;  /* 0x0000003f4c3f7220 */ /* 0x000fe20000400000 */
[----:B------:R-:W-:Y:S01]  /*69b0*/  SHF.L.U32 R83, R146, 0x10, RZ ;  /* 0x0000001092537819 */ /* 0x000fe200000006ff */
[----:B------:R1:W-:Y:S01]  /*69c0*/  STS.128 [R176+0x400], R124 ;  /* 0x0004007cb0007388 */ /* 0x0003e20000000c00 */
[----:B------:R-:W-:Y:S01]  /*69d0*/  FMUL R60, R76, R64 ;  /* 0x000000404c3c7220 */ /* 0x000fe20000400000 */
[----:B------:R-:W-:Y:S01]  /*69e0*/  LOP3.LUT R82, R146, 0xffff0000, RZ, 0xc0, !PT ;  /* 0xffff000092527812 */ /* 0x000fe200078ec0ff */
[C---:B------:R-:W-:Y:S01]  /*69f0*/  FMUL R61, R76.reuse, R65 ;  /* 0x000000414c3d7220 */ /* 0x040fe20000400000 */
[----:B------:R-:W-:Y:S01]  /*6a00*/  SHF.L.U32 R85, R147, 0x10, RZ ;  /* 0x0000001093557819 */ /* 0x000fe200000006ff */
[C---:B------:R-:W-:Y:S01]  /*6a10*/  FMUL R66, R76.reuse, R66 ;  /* 0x000000424c427220 */ /* 0x040fe20000400000 */
[----:B------:R-:W-:Y:S01]  /*6a20*/  FFMA R63, R81, R80, R63 ;  /* 0x00000050513f7223 */ /* 0x000fe2000000003f */
[----:B------:R-:W-:Y:S01]  /*6a30*/  FMUL R67, R76, R67 ;  /* 0x000000434c437220 */ /* 0x000fe20000400000 */
[----:B------:R-:W-:Y:S01]  /*6a40*/  F2FP.BF16.F32.PACK_AB R132, R49, R48 ;  /* 0x000000303184723e */ /* 0x000fe200000010ff */
[----:B------:R-:W-:Y:S01]  /*6a50*/  FFMA R60, R81, R83, R60 ;  /* 0x00000053513c7223 */ /* 0x000fe2000000003c */
[----:B------:R-:W-:Y:S01]  /*6a60*/  F2FP.BF16.F32.PACK_AB R133, R55, R54 ;  /* 0x000000363785723e */ /* 0x000fe200000010ff */
[----:B------:R-:W-:Y:S01]  /*6a70*/  FFMA R61, R81, R82, R61 ;  /* 0x00000052513d7223 */ /* 0x000fe2000000003d */
[----:B------:R-:W-:Y:S01]  /*6a80*/  F2FP.BF16.F32.PACK_AB R134, R53, R52 ;  /* 0x000000343586723e */ /* 0x000fe200000010ff */
[----:B------:R-:W-:Y:S01]  /*6a90*/  FFMA R66, R81, R85, R66 ;  /* 0x0000005551427223 */ /* 0x000fe20000000042 */
[----:B------:R-:W-:Y:S01]  /*6aa0*/  F2FP.BF16.F32.PACK_AB R135, R59, R58 ;  /* 0x0000003a3b87723e */ /* 0x000fe200000010ff */
[----:B------:R-:W-:Y:S01]  /*6ab0*/  FFMA R67, R81, R84, R67 ;  /* 0x0000005451437223 */ /* 0x000fe20000000043 */
[----:B------:R-:W-:Y:S02]  /*6ac0*/  F2FP.BF16.F32.PACK_AB R140, R57, R56 ;  /* 0x00000038398c723e */ /* 0x000fe400000010ff */
[----:B------:R-:W-:Y:S01]  /*6ad0*/  F2FP.BF16.F32.PACK_AB R141, R63, R62 ;  /* 0x0000003e3f8d723e */ /* 0x000fe200000010ff */
[----:B------:R1:W-:Y:S01]  /*6ae0*/  STS.128 [R175+0x400], R132 ;  /* 0x00040084af007388 */ /* 0x0003e20000000c00 */
[----:B------:R-:W-:Y:S02]  /*6af0*/  F2FP.BF16.F32.PACK_AB R142, R61, R60 ;  /* 0x0000003c3d8e723e */ /* 0x000fe400000010ff */
[----:B------:R-:W-:Y:S05]  /*6b00*/  F2FP.BF16.F32.PACK_AB R143, R67, R66 ;  /* 0x00000042438f723e */ /* 0x000fea00000010ff */
[----:B------:R1:W-:Y:S01]  /*6b10*/  STS.128 [R174+0x400], R140 ;  /* 0x0004008cae007388 */ /* 0x0003e20000000c00 */
[----:B------:R-:W-:Y:S01]  /*6b20*/  @!PT LDS RZ, [RZ] ;  /* 0x00000000fffff984 */ /* 0x000fe20000000800 */
[----:B------:R-:W-:Y:S01]  /*6b30*/  @!PT LDS RZ, [RZ] ;  /* 0x00000000fffff984 */ /* 0x000fe20000000800 */
[----:B------:R-:W-:Y:S01]  /*6b40*/  @!PT LDS RZ, [RZ] ;  /* 0x00000000fffff984 */ /* 0x000fe20000000800 */
[----:B------:R-:W-:Y:S01]  /*6b50*/  @!PT LDS RZ, [RZ] ;  /* 0x00000000fffff984 */ /* 0x000fe20000000800 */
[----:B------:R2:W-:Y:S07]  /*6b60*/  MEMBAR.ALL.CTA ;  /* 0x0000000000007992 */ /* 0x0005ee0000008000 */
[----:B--2---:R-:W2:Y:S02]  /*6b70*/  FENCE.VIEW.ASYNC.S ;  /* 0x00000000000073c6 */ /* 0x004ea40000000000 */
[----:B--2---:R-:W-:Y:S06]  /*6b80*/  BAR.SYNC.DEFER_BLOCKING 0x1, 0x80 ;  /* 0x0042000000007b1d */ /* 0x004fec0000010000 */
[----:B------:R-:W-:Y:S05]  /*6b90*/  @P0 BRA `(.L_x_93) ;  /* 0x0000000000280947 */ /* 0x000fea0003800000 */
[----:B------:R-:W-:Y:S02]  /*6ba0*/  UIADD3 UR4, UPT, UPT, UR48, 0x400, URZ ;  /* 0x0000040030047890 */ /* 0x000fe4000fffe0ff */
[----:B------:R-:W-:Y:S01]  /*6bb0*/  UIADD3 UR6, UP0, UPT, UR52, 0x680, URZ ;  /* 0x0000068034067890 */ /* 0x000fe2000ff1e0ff */
[----:B------:R-:W-:Y:S03]  /*6bc0*/  UMOV UR43, UR36 ;  /* 0x00000024002b7c82 */ /* 0x000fe60008000000 */
[----:B------:R-:W-:Y:S01]  /*6bd0*/  MOV R163, UR4 ;  /* 0x0000000400a37c02 */ /* 0x000fe20008000f00 */
[----:B------:R-:W-:Y:S03]  /*6be0*/  UIADD3.X UR7, UPT, UPT, URZ, UR53, URZ, UP0, !UPT ;  /* 0x00000035ff077290 */ /* 0x000fe600087fe4ff */
[----:B------:R-:W-:Y:S11]  /*6bf0*/  R2UR UR40, R163 ;  /* 0x00000000a32872ca */ /* 0x000ff600000e0000 */
[----:B------:R-:W-:Y:S02]  /*6c00*/  @!UPT UIADD3 URZ, UPT, UPT, URZ, URZ, URZ ;  /* 0x000000fffffff290 */ /* 0x000fe4000fffe0ff */
[----:B------:R2:W-:Y:S01]  /*6c10*/  UTMASTG.3D [UR40], [UR6] ;  /* 0x00000028060073b5 */ /* 0x0005e20008010000 */
[----:B------:R0:W-:Y:S01]  /*6c20*/  UTMACMDFLUSH ;  /* 0x00000000000079b7 */ /* 0x0001e20000000000 */
[----:B--2---:R-:W-:Y:S04]  /*6c30*/  DEPBAR.LE SB0, 0x1 ;  /* 0x000080400000791a */ /* 0x004fe80000000000 */
.L_x_93:
[----:B------:R-:W-:Y:S05]  /*6c40*/  BSYNC.RECONVERGENT B0 ;  /* 0x0000000000007941 */ /* 0x000fea0003800200 */
.L_x_92:
[----:B------:R-:W-:Y:S01]  /*6c50*/  BAR.SYNC.DEFER_BLOCKING 0x1, 0x80 ;  /* 0x0042000000007b1d */ /* 0x000fe20000010000 */
[----:B------:R-:W-:Y:S01]  /*6c60*/  ISETP.NE.AND P1, PT, R179, RZ, PT ;  /* 0x000000ffb300720c */ /* 0x000fe20003f25270 */
[----:B------:R-:W-:Y:S01]  /*6c70*/  UIADD3 UR4, UPT, UPT, UR50, -0x1, URZ ;  /* 0xffffffff32047890 */ /* 0x000fe2000fffe0ff */
[----:B------:R-:W-:Y:S03]  /*6c80*/  LEA R3, R109, UR48, 0x3 ;  /* 0x000000306d037c11 */ /* 0x000fe6000f8e18ff */
[----:B------:R-:W-:Y:S08]  /*6c90*/  UISETP.GT.U32.AND UP0, UPT, UR4, -0x3, UPT ;  /* 0xfffffffd0400788c */ /* 0x000ff0000bf04070 */
[----:B------:R-:W-:Y:S01]  /*6ca0*/  @P1 SHF.L.U32 R4, R167, 0x1f, RZ ;  /* 0x0000001fa7041819 */ /* 0x000fe200000006ff */
[----:B------:R-:W-:Y:S06]  /*6cb0*/  BRA.U UP0, `(.L_x_94) ;  /* 0x0000000100247547 */ /* 0x000fec000b800000 */
[----:B------:R-:W-:Y:S01]  /*6cc0*/  IMAD.U32 R5, RZ, RZ, UR49 ;  /* 0x00000031ff057e24 */ /* 0x000fe2000f8e00ff */
[----:B------:R-:W-:Y:S01]  /*6cd0*/  MOV R0, UR37 ;  /* 0x0000002500007c02 */ /* 0x000fe20008000f00 */
[----:B------:R-:W-:Y:S03]  /*6ce0*/  UIADD3 UR49, UPT, UPT, UR49, 0x1, URZ ;  /* 0x0000000131317890 */ /* 0x000fe6000fffe0ff */
[----:B------:R-:W-:Y:S01]  /*6cf0*/  @P1 LEA R5, R5, UR48, 0x3 ;  /* 0x0000003005051c11 */ /* 0x000fe2000f8e18ff */
[----:B------:R-:W-:Y:S04]  /*6d00*/  UISETP.NE.AND UP0, UPT, UR49, 0x3, UPT ;  /* 0x000000033100788c */ /* 0x000fe8000bf05270 */
[----:B------:R-:W-:Y:S01]  /*6d10*/  @P1 VIADD R5, R5, 0x38 ;  /* 0x0000003805051836 */ /* 0x000fe20000000000 */
[----:B------:R-:W-:Y:S04]  /*6d20*/  USEL UR49, UR49, URZ, UP0 ;  /* 0x000000ff31317287 */ /* 0x000fe80008000000 */
[----:B------:R-:W-:Y:S04]  /*6d30*/  @P1 PRMT R0, R0, 0x654, R5 ;  /* 0x0000065400001816 */ /* 0x000fe80000000005 */
[----:B------:R2:W-:Y:S04]  /*6d40*/  @P1 SYNCS.ARRIVE.TRANS64.RED.A1T0 RZ, [R0+URZ], RZ ;  /* 0x000000ff00ff19a7 */ /* 0x0005e800081004ff */
.L_x_94:
[----:B------:R-:W4:Y:S01]  /*6d50*/  @P1 SYNCS.PHASECHK.TRANS64.TRYWAIT P0, [R3+URZ+0x20], R4 ;  /* 0x00002004030015a7 */ /* 0x000f2200080011ff */
[----:B------:R-:W-:Y:S01]  /*6d60*/  BSSY B1, `(.L_x_95) ;  /* 0x000001f000017945 */ /* 0x000fe20003800000 */
[----:B----4-:R-:W-:Y:S03]  /*6d70*/  @P1 SEL R111, RZ, 0x1, !P0 ;  /* 0x00000001ff6f1807 */ /* 0x010fe60004000000 */
[----:B------:R-:W-:Y:S05]  /*6d80*/  @!P1 BRA `(.L_x_96) ;  /* 0x0000000000709947 */ /* 0x000fea0003800000 */
[----:B------:R-:W-:Y:S01]  /*6d90*/  ISETP.NE.AND P1, PT, R117, RZ, PT ;  /* 0x000000ff7500720c */ /* 0x000fe20003f25270 */
[----:B------:R-:W-:Y:S01]  /*6da0*/  BSSY B0, `(.L_x_97) ;  /* 0x000000b000007945 */ /* 0x000fe20003800000 */
[----:B------:R-:W-:Y:S11]  /*6db0*/  ISETP.NE.AND P0, PT, R111, RZ, PT ;  /* 0x000000ff6f00720c */ /* 0x000ff60003f05270 */
[----:B------:R-:W-:Y:S05]  /*6dc0*/  @P1 IMAD R6, R109, 0x4000, R182 ;  /* 0x000040006d061824 */ /* 0x000fea00078e02b6 */
[----:B------:R-:W-:Y:S04]  /*6dd0*/  @P1 IADD3 R9, PT, PT, R6, UR48, RZ ;  /* 0x0000003006091c10 */ /* 0x000fe8000fffe0ff */
[----:B------:R-:W-:Y:S01]  /*6de0*/  @P1 IADD3 R7, PT, PT, R116, R9, RZ ;  /* 0x0000000974071210 */ /* 0x000fe20007ffe0ff */
[--C-:B------:R-:W-:Y:S02]  /*6df0*/  @P1 IMAD.IADD R5, R110, 0x1, R9.reuse ;  /* 0x000000016e051824 */ /* 0x100fe400078e0209 */
[----:B------:R-:W-:Y:S01]  /*6e00*/  @P1 IMAD.IADD R4, R118, 0x1, R9 ;  /* 0x0000000176041824 */ /* 0x000fe200078e0209 */
[----:B------:R-:W-:Y:S06]  /*6e10*/  @P0 BRA `(.L_x_98) ;  /* 0x00000000000c0947 */ /* 0x000fec0003800000 */
[----:B--2---:R-:W-:Y:S04]  /*6e20*/  SHF.L.U32 R0, R167, 0x1f, RZ ;  /* 0x0000001fa7007819 */ /* 0x004fe800000006ff */
[----:B------:R-:W2:Y:S02]  /*6e30*/  SYNCS.PHASECHK.TRANS64.TRYWAIT P0, [R3+URZ+0x20], R0 ;  /* 0x00002000030075a7 */ /* 0x000ea400080011ff */
[----:B--2---:R-:W-:Y:S05]  /*6e40*/  @!P0 BRA `(.L_x_99) ;  /* 0x0000003000b08947 */ /* 0x004fea0003800000 */
.L_x_98:
[----:B------:R-:W-:Y:S05]  /*6e50*/  BSYNC B0 ;  /* 0x0000000000007941 */ /* 0x000fea0003800000 */
.L_x_97:
[----:B------:R-:W-:Y:S01]  /*6e60*/  ISETP.NE.AND P0, PT, R117, RZ, PT ;  /* 0x000000ff7500720c */ /* 0x000fe20003f05270 */
[----:B------:R-:W-:Y:S11]  /*6e70*/  VIADD R109, R109, 0x1 ;  /* 0x000000016d6d7836 */ /* 0x000ff60000000000 */
[----:B------:R-:W-:Y:S01]  /*6e80*/  @!UPT UIADD3 URZ, UPT, UPT, URZ, URZ, URZ ;  /* 0x000000fffffff290 */ /* 0x000fe2000fffe0ff */
[----:B------:R4:W1:Y:S01]  /*6e90*/  @P0 LDS.128 R88, [R6+UR48+0x400] ;  /* 0x0004003006580984 */ /* 0x0008620008000c00 */
[--C-:B--2---:R-:W-:Y:S01]  /*6ea0*/  @P0 IMAD.IADD R3, R116, 0x1, R5.reuse ;  /* 0x0000000174030824 */ /* 0x104fe200078e0205 */
[C---:B------:R-:W-:Y:S01]  /*6eb0*/  @P0 IADD3 R0, PT, PT, R118.reuse, R7, RZ ;  /* 0x0000000776000210 */ /* 0x040fe20007ffe0ff */
[C---:B------:R-:W-:Y:S01]  /*6ec0*/  @P0 IMAD.IADD R8, R118.reuse, 0x1, R5 ;  /* 0x0000000176080824 */ /* 0x040fe200078e0205 */
[----:B------:R4:W2:Y:S02]  /*6ed0*/  @P0 LDS.128 R96, [R4+0x400] ;  /* 0x0004000004600984 */ /* 0x0008a40000000c00 */
[----:B------:R-:W-:Y:S02]  /*6ee0*/  @P0 IADD3 R9, PT, PT, R118, R3, RZ ;  /* 0x0000000376090210 */ /* 0x000fe40007ffe0ff */
[----:B------:R4:W1:Y:S04]  /*6ef0*/  @P0 LDS.128 R104, [R7+0x400] ;  /* 0x0004000007680984 */ /* 0x0008680000000c00 */
[----:B------:R4:W1:Y:S04]  /*6f00*/  @P0 LDS.128 R112, [R0+0x400] ;  /* 0x0004000000700984 */ /* 0x0008680000000c00 */
[----:B------:R4:W1:Y:S04]  /*6f10*/  @P0 LDS.128 R120, [R5+0x400] ;  /* 0x0004000005780984 */ /* 0x0008680000000c00 */
[----:B------:R4:W1:Y:S04]  /*6f20*/  @P0 LDS.128 R128, [R8+0x400] ;  /* 0x0004000008800984 */ /* 0x0008680000000c00 */
[----:B------:R4:W1:Y:S04]  /*6f30*/  @P0 LDS.128 R136, [R3+0x400] ;  /* 0x0004000003880984 */ /* 0x0008680000000c00 */
[----:B------:R4:W1:Y:S02]  /*6f40*/  @P0 LDS.128 R144, [R9+0x400] ;  /* 0x0004000009900984 */ /* 0x0008640000000c00 */
.L_x_96:
[----:B------:R-:W-:Y:S05]  /*6f50*/  BSYNC B1 ;  /* 0x0000000000017941 */ /* 0x000fea0003800000 */
.L_x_95:
[----:B----4-:R-:W-:Y:S05]  /*6f60*/  VIADD R3, R78, 0x40 ;  /* 0x000000404e037836 */ /* 0x010fea0000000000 */
[----:B------:R-:W-:Y:S04]  /*6f70*/  SHF.R.U32.HI R3, RZ, 0x15, R3 ;  /* 0x00000015ff037819 */ /* 0x000fe80000011603 */
[----:B------:R-:W-:Y:S11]  /*6f80*/  LOP3.LUT P0, RZ, R3, 0x3, R162, 0x48, !PT ;  /* 0x0000000303ff7812 */ /* 0x000ff600078048a2 */
[----:B------:R-:W-:Y:S02]  /*6f90*/  @!UPT UIADD3 URZ, UPT, UPT, URZ, URZ, URZ ;  /* 0x000000fffffff290 */ /* 0x000fe4000fffe0ff */
        /* <DEDUP_REMOVED lines=17> */
.L_x_100:
[----:B-1----:R-:W-:Y:S01]  /*70b0*/  SHF.L.U32 R80, R88, 0x10, RZ ;  /* 0x0000001058507819 */ /* 0x002fe200000006ff */
[----:B------:R-:W-:Y:S05]  /*70c0*/  WARPSYNC.ALL ;  /* 0x0000000000007948 */ /* 0x000fea0003800000 */
[----:B------:R-:W-:Y:S01]  /*70d0*/  R2UR UR4, R78 ;  /* 0x000000004e0472ca */ /* 0x000fe200000e0000 */
[----:B------:R-:W-:Y:S01]  /*70e0*/  BSSY.RECONVERGENT B0, `(.L_x_101) ;  /* 0x00000fb000007945 */ /* 0x000fe20003800200 */
[----:B------:R-:W-:Y:S02]  /*70f0*/  LOP3.LUT R82, R88, 0xffff0000, RZ, 0xc0, !PT ;  /* 0xffff000058527812 */ /* 0x000fe400078ec0ff */
[----:B------:R-:W-:Y:S02]  /*7100*/  SHF.L.U32 R83, R89, 0x10, RZ ;  /* 0x0000001059537819 */ /* 0x000fe400000006ff */
[----:B------:R-:W-:Y:S02]  /*7110*/  LOP3.LUT R84, R91, 0xffff0000, RZ, 0xc0, !PT ;  /* 0xffff00005b547812 */ /* 0x000fe400078ec0ff */
[----:B------:R-:W-:Y:S05]  /*7120*/  ISETP.NE.AND P0, PT, R170, RZ, PT ;  /* 0x000000ffaa00720c */ /* 0x000fea0003f05270 */
[----:B------:R-:W2:Y:S02]  /*7130*/  LDTM.x64 R4, tmem[UR4+0x40] ;  /* 0x00004004000479ee */ /* 0x000ea40008340000 */
[C---:B--2---:R-:W-:Y:S01]  /*7140*/  FMUL R0, R76.reuse, R4 ;  /* 0x000000044c007220 */ /* 0x044fe20000400000 */
[C---:B------:R-:W-:Y:S01]  /*7150*/  FMUL R3, R76.reuse, R5 ;  /* 0x000000054c037220 */ /* 0x040fe20000400000 */
[C---:B------:R-:W-:Y:S01]  /*7160*/  FMUL R6, R76.reuse, R6 ;  /* 0x000000064c067220 */ /* 0x040fe20000400000 */
[----:B------:R-:W-:Y:S01]  /*7170*/  FMUL R7, R76, R7 ;  /* 0x000000074c077220 */ /* 0x000fe20000400000 */
[----:B------:R-:W-:Y:S01]  /*7180*/  FFMA R0, R81, R80, R0 ;  /* 0x0000005051007223 */ /* 0x000fe20000000000 */
[----:B------:R-:W-:Y:S01]  /*7190*/  LOP3.LUT R80, R89, 0xffff0000, RZ, 0xc0, !PT ;  /* 0xffff000059507812 */ /* 0x000fe200078ec0ff */
[----:B------:R-:W-:Y:S01]  /*71a0*/  FFMA R3, R81, R82, R3 ;  /* 0x0000005251037223 */ /* 0x000fe20000000003 */
[----:B------:R-:W-:Y:S01]  /*71b0*/  SHF.L.U32 R82, R91, 0x10, RZ ;  /* 0x000000105b527819 */ /* 0x000fe200000006ff */
[C---:B------:R-:W-:Y:S01]  /*71c0*/  FFMA R6, R81.reuse, R83, R6 ;  /* 0x0000005351067223 */ /* 0x040fe20000000006 */
[----:B------:R-:W-:Y:S01]  /*71d0*/  SHF.L.U32 R83, R90, 0x10, RZ ;  /* 0x000000105a537819 */ /* 0x000fe200000006ff */
[----:B------:R-:W-:Y:S01]  /*71e0*/  FFMA R7, R81, R80, R7 ;  /* 0x0000005051077223 */ /* 0x000fe20000000007 */
[----:B------:R-:W-:Y:S01]  /*71f0*/  F2FP.BF16.F32.PACK_AB R92, R3, R0 ;  /* 0x00000000035c723e */ /* 0x000fe200000010ff */
[----:B------:R-:W-:Y:S01]  /*7200*/  FMUL R4, R76, R8 ;  /* 0x000000084c047220 */ /* 0x000fe20000400000 */
[----:B------:R-:W-:Y:S01]  /*7210*/  LOP3.LUT R80, R90, 0xffff0000, RZ, 0xc0, !PT ;  /* 0xffff00005a507812 */ /* 0x000fe200078ec0ff */
[C---:B------:R-:W-:Y:S01]  /*7220*/  FMUL R0, R76.reuse, R9 ;  /* 0x000000094c007220 */ /* 0x040fe20000400000 */
[----:B------:R-:W-:Y:S01]  /*7230*/  F2FP.BF16.F32.PACK_AB R93, R7, R6 ;  /* 0x00000006075d723e */ /* 0x000fe200000010ff */
[----:B------:R-:W-:Y:S01]  /*7240*/  FMUL R3, R76, R10 ;  /* 0x0000000a4c037220 */ /* 0x000fe20000400000 */
[C---:B------:R-:W-:Y:S01]  /*7250*/  FFMA R4, R81.reuse, R83, R4 ;  /* 0x0000005351047223 */ /* 0x040fe20000000004 */
[----:B------:R-:W-:Y:S01]  /*7260*/  SHF.L.U32 R83, R98, 0x10, RZ ;  /* 0x0000001062537819 */ /* 0x000fe200000006ff */
[----:B------:R-:W-:Y:S01]  /*7270*/  FMUL R5, R76, R11 ;  /* 0x0000000b4c057220 */ /* 0x000fe20000400000 */
[C---:B------:R-:W-:Y:S01]  /*7280*/  FFMA R0, R81.reuse, R80, R0 ;  /* 0x0000005051007223 */ /* 0x040fe20000000000 */
[C---:B------:R-:W-:Y:S01]  /*7290*/  SHF.L.U32 R80, R96.reuse, 0x10, RZ ;  /* 0x0000001060507819 */ /* 0x040fe200000006ff */
[C---:B------:R-:W-:Y:S01]  /*72a0*/  FFMA R3, R81.reuse, R82, R3 ;  /* 0x0000005251037223 */ /* 0x040fe20000000003 */
[----:B------:R-:W-:Y:S01]  /*72b0*/  LOP3.LUT R82, R96, 0xffff0000, RZ, 0xc0, !PT ;  /* 0xffff000060527812 */ /* 0x000fe200078ec0ff */
[----:B------:R-:W-:Y:S01]  /*72c0*/  FMUL R6, R76, R12 ;  /* 0x0000000c4c067220 */ /* 0x000fe20000400000 */
[----:B------:R-:W-:Y:S01]  /*72d0*/  F2FP.BF16.F32.PACK_AB R94, R0, R4 ;  /* 0x00000004005e723e */ /* 0x000fe200000010ff */
[C---:B------:R-:W-:Y:S01]  /*72e0*/  FFMA R5, R81.reuse, R84, R5 ;  /* 0x0000005451057223 */ /* 0x040fe20000000005 */
[C---:B------:R-:W-:Y:S01]  /*72f0*/  FMUL R7, R76.reuse, R13 ;  /* 0x0000000d4c077220 */ /* 0x040fe20000400000 */
[----:B------:R-:W-:Y:S01]  /*7300*/  FFMA R6, R81, R80, R6 ;  /* 0x0000005051067223 */ /* 0x000fe20000000006 */
[----:B------:R-:W-:Y:S01]  /*7310*/  SHF.L.U32 R80, R97, 0x10, RZ ;  /* 0x0000001061507819 */ /* 0x000fe200000006ff */
[C---:B------:R-:W-:Y:S01]  /*7320*/  FMUL R0, R76.reuse, R14 ;  /* 0x0000000e4c007220 */ /* 0x040fe20000400000 */
[----:B------:R-:W-:Y:S01]  /*7330*/  F2FP.BF16.F32.PACK_AB R95, R5, R3 ;  /* 0x00000003055f723e */ /* 0x000fe200000010ff */
[----:B------:R-:W-:Y:S01]  /*7340*/  FFMA R7, R81, R82, R7 ;  /* 0x0000005251077223 */ /* 0x000fe20000000007 */
[----:B------:R-:W-:Y:S01]  /*7350*/  LOP3.LUT R82, R97, 0xffff0000, RZ, 0xc0, !PT ;  /* 0xffff000061527812 */ /* 0x000fe200078ec0ff */
[C---:B------:R-:W-:Y:S01]  /*7360*/  FMUL R3, R76.reuse, R15 ;  /* 0x0000000f4c037220 */ /* 0x040fe20000400000 */
[----:B------:R-:W-:Y:S01]  /*7370*/  FMUL R4, R76, R16 ;  /* 0x000000104c047220 */ /* 0x000fe20000400000 */
[C---:B------:R-:W-:Y:S01]  /*7380*/  FFMA R0, R81.reuse, R80, R0 ;  /* 0x0000005051007223 */ /* 0x040fe20000000000 */
[----:B------:R-:W-:Y:S01]  /*7390*/  LOP3.LUT R80, R98, 0xffff0000, RZ, 0xc0, !PT ;  /* 0xffff000062507812 */ /* 0x000fe200078ec0ff */
[----:B------:R-:W-:Y:S01]  /*73a0*/  FFMA R3, R81, R82, R3 ;  /* 0x0000005251037223 */ /* 0x000fe20000000003 */
[----:B------:R-:W-:Y:S01]  /*73b0*/  F2FP.BF16.F32.PACK_AB R84, R7, R6 ;  /* 0x000000060754723e */ /* 0x000fe200000010ff */
[----:B------:R-:W-:Y:S01]  /*73c0*/  FFMA R4, R81, R83, R4 ;  /* 0x0000005351047223 */ /* 0x000fe20000000004 */
[C---:B------:R-:W-:Y:S01]  /*73d0*/  SHF.L.U32 R83, R99.reuse, 0x10, RZ ;  /* 0x0000001063537819 */ /* 0x040fe200000006ff */
[C---:B------:R-:W-:Y:S01]  /*73e0*/  FMUL R5, R76.reuse, R17 ;  /* 0x000000114c057220 */ /* 0x040fe20000400000 */
[----:B------:R-:W-:Y:S01]  /*73f0*/  LOP3.LUT R82, R99, 0xffff0000, RZ, 0xc0, !PT ;  /* 0xffff000063527812 */ /* 0x000fe200078ec0ff */
[C---:B------:R-:W-:Y:S01]  /*7400*/  FMUL R6, R76.reuse, R18 ;  /* 0x000000124c067220 */ /* 0x040fe20000400000 */
[----:B------:R-:W-:Y:S01]  /*7410*/  F2FP.BF16.F32.PACK_AB R85, R3, R0 ;  /* 0x000000000355723e */ /* 0x000fe200000010ff */
[----:B------:R-:W-:Y:S01]  /*7420*/  FMUL R7, R76, R19 ;  /* 0x000000134c077220 */ /* 0x000fe20000400000 */
[C---:B------:R-:W-:Y:S01]  /*7430*/  FFMA R5, R81.reuse, R80, R5 ;  /* 0x0000005051057223 */ /* 0x040fe20000000005 */
[C---:B------:R-:W-:Y:S01]  /*7440*/  SHF.L.U32 R80, R104.reuse, 0x10, RZ ;  /* 0x0000001068507819 */ /* 0x040fe200000006ff */
[----:B------:R-:W-:Y:S01]  /*7450*/  FFMA R6, R81, R83, R6 ;  /* 0x0000005351067223 */ /* 0x000fe20000000006 */
[----:B------:R-:W-:Y:S01]  /*7460*/  SHF.L.U32 R83, R107, 0x10, RZ ;  /* 0x000000106b537819 */ /* 0x000fe200000006ff */
[----:B------:R-:W-:Y:S01]  /*7470*/  FFMA R7, R81, R82, R7 ;  /* 0x0000005251077223 */ /* 0x000fe20000000007 */
[----:B------:R-:W-:Y:S01]  /*7480*/  LOP3.LUT R82, R104, 0xffff0000, RZ, 0xc0, !PT ;  /* 0xffff000068527812 */ /* 0x000fe200078ec0ff */
[C---:B------:R-:W-:Y:S01]  /*7490*/  FMUL R0, R76.reuse, R20 ;  /* 0x000000144c007220 */ /* 0x040fe20000400000 */
[----:B------:R-:W-:Y:S01]  /*74a0*/  F2FP.BF16.F32.PACK_AB R86, R5, R4 ;  /* 0x000000040556723e */ /* 0x000fe200000010ff */
[C---:B------:R-:W-:Y:S01]  /*74b0*/  FMUL R3, R76.reuse, R21 ;  /* 0x000000154c037220 */ /* 0x040fe20000400000 */
[----:B------:R-:W-:Y:S01]  /*74c0*/  F2FP.BF16.F32.PACK_AB R87, R7, R6 ;  /* 0x000000060757723e */ /* 0x000fe200000010ff */
[----:B------:R-:W-:Y:S01]  /*74d0*/  FFMA R0, R81, R80, R0 ;  /* 0x0000005051007223 */ /* 0x000fe20000000000 */
[----:B------:R-:W-:Y:S01]  /*74e0*/  SHF.L.U32 R80, R105, 0x10, RZ ;  /* 0x0000001069507819 */ /* 0x000fe200000006ff */
[----:B------:R-:W-:Y:S01]  /*74f0*/  FFMA R3, R81, R82, R3 ;  /* 0x0000005251037223 */ /* 0x000fe20000000003 */
[----:B------:R-:W-:Y:S01]  /*7500*/  LOP3.LUT R82, R107, 0xffff0000, RZ, 0xc0, !PT ;  /* 0xffff00006b527812 */ /* 0x000fe200078ec0ff */
[C---:B------:R-:W-:Y:S01]  /*7510*/  FMUL R4, R76.reuse, R22 ;  /* 0x000000164c047220 */ /* 0x040fe20000400000 */
[----:B------:R1:W-:Y:S01]  /*7520*/  STS.128 [R182+UR48+0x4400], R92 ;  /* 0x0044005cb6007988 */ /* 0x0003e20008000c30 */
[C---:B------:R-:W-:Y:S01]  /*7530*/  FMUL R5, R76.reuse, R23 ;  /* 0x000000174c057220 */ /* 0x040fe20000400000 */
[----:B------:R-:W-:Y:S01]  /*7540*/  F2FP.BF16.F32.PACK_AB R100, R3, R0 ;  /* 0x000000000364723e */ /* 0x000fe200000010ff */
[----:B------:R-:W-:Y:S01]  /*7550*/  FFMA R4, R81, R80, R4 ;  /* 0x0000005051047223 */ /* 0x000fe20000000004 */
[----:B------:R-:W-:Y:S01]  /*7560*/  LOP3.LUT R0, R105, 0xffff0000, RZ, 0xc0, !PT ;  /* 0xffff000069007812 */ /* 0x000fe200078ec0ff */
[----:B------:R-:W-:Y:S01]  /*7570*/  FMUL R6, R76, R24 ;  /* 0x000000184c067220 */ /* 0x000fe20000400000 */
[----:B------:R-:W-:Y:S01]  /*7580*/  SHF.L.U32 R3, R106, 0x10, RZ ;  /* 0x000000106a037819 */ /* 0x000fe200000006ff */
[----:B------:R-:W-:Y:S01]  /*7590*/  FMUL R7, R76, R25 ;  /* 0x000000194c077220 */ /* 0x000fe20000400000 */
[----:B------:R-:W-:Y:S01]  /*75a0*/  LOP3.LUT R80, R106, 0xffff0000, RZ, 0xc0, !PT ;  /* 0xffff00006a507812 */ /* 0x000fe200078ec0ff */
[C---:B------:R-:W-:Y:S01]  /*75b0*/  FFMA R5, R81.reuse, R0, R5 ;  /* 0x0000000051057223 */ /* 0x040fe20000000005 */
[----:B------:R-:W-:Y:S01]  /*75c0*/  SHF.L.U32 R0, R112, 0x10, RZ ;  /* 0x0000001070007819 */ /* 0x000fe200000006ff */
[C---:B------:R-:W-:Y:S01]  /*75d0*/  FMUL R8, R76.reuse, R26 ;  /* 0x0000001a4c087220 */ /* 0x040fe20000400000 */
        /* <DEDUP_REMOVED lines=39> */
[----:B------:R2:W-:Y:S01]  /*7850*/  STS.128 [R181+0x4400], R84 ;  /* 0x00440054b5007388 */ /* 0x0005e20000000c00 */
[----:B------:R-:W-:Y:S01]  /*7860*/  FFMA R18, R81, R0, R18 ;  /* 0x0000000051127223 */ /* 0x000fe20000000012 */
[----:B------:R-:W-:Y:S01]  /*7870*/  LOP3.LUT R0, R121, 0xffff0000, RZ, 0xc0, !PT ;  /* 0xffff000079007812 */ /* 0x000fe200078ec0ff */
[C---:B------:R-:W-:Y:S01]  /*7880*/  FFMA R19, R81.reuse, R80, R19 ;  /* 0x0000005051137223 */ /* 0x040fe20000000013 */
[----:B------:R-:W-:Y:S01]  /*7890*/  LOP3.LUT R80, R122, 0xffff0000, RZ, 0xc0, !PT ;  /* 0xffff00007a507812 */ /* 0x000fe200078ec0ff */
[----:B------:R-:W-:Y:S01]  /*78a0*/  FMUL R21, R76, R39 ;  /* 0x000000274c157220 */ /* 0x000fe20000400000 */
[----:B------:R-:W-:Y:S01]  /*78b0*/  FFMA R20, R81, R3, R20 ;  /* 0x0000000351147223 */ /* 0x000fe20000000014 */
[----:B------:R-:W-:Y:S01]  /*78c0*/  SHF.L.U32 R3, R122, 0x10, RZ ;  /* 0x000000107a037819 */ /* 0x000fe200000006ff */
[C---:B------:R-:W-:Y:S01]  /*78d0*/  FMUL R22, R76.reuse, R40 ;  /* 0x000000284c167220 */ /* 0x040fe20000400000 */
[----:B-1----:R-:W-:Y:S01]  /*78e0*/  F2FP.BF16.F32.PACK_AB R92, R19, R18 ;  /* 0x00000012135c723e */ /* 0x002fe200000010ff */
[----:B------:R-:W-:Y:S01]  /*78f0*/  FFMA R21, R81, R0, R21 ;  /* 0x0000000051157223 */ /* 0x000fe20000000015 */
[----:B------:R-:W-:Y:S01]  /*7900*/  LOP3.LUT R0, R123, 0xffff0000, RZ, 0xc0, !PT ;  /* 0xffff00007b007812 */ /* 0x000fe200078ec0ff */
[C---:B------:R-:W-:Y:S01]  /*7910*/  FMUL R23, R76.reuse, R41 ;  /* 0x000000294c177220 */ /* 0x040fe20000400000 */
[C---:B------:R-:W-:Y:S01]  /*7920*/  FMUL R24, R76.reuse, R42 ;  /* 0x0000002a4c187220 */ /* 0x040fe20000400000 */
[----:B------:R-:W-:Y:S01]  /*7930*/  FMUL R25, R76, R43 ;  /* 0x0000002b4c197220 */ /* 0x000fe20000400000 */
[----:B------:R-:W-:Y:S01]  /*7940*/  F2FP.BF16.F32.PACK_AB R93, R21, R20 ;  /* 0x00000014155d723e */ /* 0x000fe200000010ff */
[C---:B------:R-:W-:Y:S01]  /*7950*/  FFMA R22, R81.reuse, R3, R22 ;  /* 0x0000000351167223 */ /* 0x040fe20000000016 */
[C---:B------:R-:W-:Y:S01]  /*7960*/  SHF.L.U32 R3, R128.reuse, 0x10, RZ ;  /* 0x0000001080037819 */ /* 0x040fe200000006ff */
[----:B------:R-:W-:Y:S01]  /*7970*/  FFMA R23, R81, R80, R23 ;  /* 0x0000005051177223 */ /* 0x000fe20000000017 */
[----:B------:R-:W-:Y:S01]  /*7980*/  LOP3.LUT R80, R129, 0xffff0000, RZ, 0xc0, !PT ;  /* 0xffff000081507812 */ /* 0x000fe200078ec0ff */
        /* <DEDUP_REMOVED lines=8> */
[C---:B------:R-:W-:Y:S01]  /*7a10*/  FMUL R28, R76.reuse, R46 ;  /* 0x0000002e4c1c7220 */ /* 0x040fe20000400000 */
[----:B------:R-:W-:Y:S01]  /*7a20*/  FMUL R29, R76, R47 ;  /* 0x0000002f4c1d7220 */ /* 0x000fe20000400000 */
[----:B------:R-:W-:Y:S01]  /*7a30*/  FFMA R26, R81, R3, R26 ;  /* 0x00000003511a7223 */ /* 0x000fe2000000001a */
[----:B------:R-:W-:Y:S01]  /*7a40*/  SHF.L.U32 R3, R131, 0x10, RZ ;  /* 0x0000001083037819 */ /* 0x000fe200000006ff */
[----:B------:R1:W-:Y:S01]  /*7a50*/  STS.128 [R180+0x4400], R100 ;  /* 0x00440064b4007388 */ /* 0x0003e20000000c00 */
[----:B--2---:R-:W-:Y:S01]  /*7a60*/  F2FP.BF16.F32.PACK_AB R84, R11, R10 ;  /* 0x0000000a0b54723e */ /* 0x004fe200000010ff */
        /* <DEDUP_REMOVED lines=11> */
[----:B------:R-:W-:Y:S01]  /*7b20*/  F2FP.BF16.F32.PACK_AB R87, R17, R16 ;  /* 0x000000101157723e */ /* 0x000fe200000010ff */
[----:B------:R-:W-:Y:S01]  /*7b30*/  FFMA R30, R81, R0, R30 ;  /* 0x00000000511e7223 */ /* 0x000fe2000000001e */
[----:B------:R-:W-:Y:S01]  /*7b40*/  LOP3.LUT R0, R131, 0xffff0000, RZ, 0xc0, !PT ;  /* 0xffff000083007812 */ /* 0x000fe200078ec0ff */
[C---:B------:R-:W-:Y:S01]  /*7b50*/  FFMA R31, R81.reuse, R80, R31 ;  /* 0x00000050511f7223 */ /* 0x040fe2000000001f */
[----:B------:R-:W-:Y:S01]  /*7b60*/  FMUL R33, R76, R51 ;  /* 0x000000334c217220 */ /* 0x000fe20000400000 */
[----:B------:R2:W-:Y:S01]  /*7b70*/  STS.128 [R178+0x4400], R84 ;  /* 0x00440054b2007388 */ /* 0x0005e20000000c00 */
[C---:B------:R-:W-:Y:S01]  /*7b80*/  LOP3.LUT R80, R136.reuse, 0xffff0000, RZ, 0xc0, !PT ;  /* 0xffff000088507812 */ /* 0x040fe200078ec0ff */
        /* <DEDUP_REMOVED lines=8> */
[----:B------:R-:W-:Y:S01]  /*7c10*/  FFMA R34, R81, R3, R34 ;  /* 0x0000000351227223 */ /* 0x000fe20000000022 */
[C---:B------:R-:W-:Y:S01]  /*7c20*/  SHF.L.U32 R3, R138.reuse, 0x10, RZ ;  /* 0x000000108a037819 */ /* 0x040fe200000006ff */
[----:B------:R2:W-:Y:S01]  /*7c30*/  STS.128 [R177+0x4400], R92 ;  /* 0x0044005cb1007388 */ /* 0x0005e20000000c00 */
[----:B-1----:R-:W-:Y:S01]  /*7c40*/  F2FP.BF16.F32.PACK_AB R100, R27, R26 ;  /* 0x0000001a1b64723e */ /* 0x002fe200000010ff */
        /* <DEDUP_REMOVED lines=56> */
[----:B-1----:R-:W1:Y:S02]  /*7fd0*/  FENCE.VIEW.ASYNC.S ;  /* 0x00000000000073c6 */ /* 0x002e640000000000 */
[----:B-1----:R-:W-:Y:S06]  /*7fe0*/  BAR.SYNC.DEFER_BLOCKING 0x1, 0x80 ;  /* 0x0042000000007b1d */ /* 0x002fec0000010000 */
[----:B------:R-:W-:Y:S05]  /*7ff0*/  @P0 BRA `(.L_x_102) ;  /* 0x0000000000240947 */ /* 0x000fea0003800000 */
[----:B------:R-:W-:Y:S02]  /*8000*/  UIADD3 UR8, UP0, UPT, UR52, 0x680, URZ ;  /* 0x0000068034087890 */ /* 0x000fe4000ff1e0ff */
[----:B------:R-:W-:Y:S02]  /*8010*/  UIADD3 UR5, UPT, UPT, UR41, 0x40, URZ ;  /* 0x0000004029057890 */ /* 0x000fe4000fffe0ff */
[----:B------:R-:W-:Y:S02]  /*8020*/  UIADD3 UR4, UPT, UPT, UR48, 0x4400, URZ ;  /* 0x0000440030047890 */ /* 0x000fe4000fffe0ff */
[----:B------:R-:W-:Y:S01]  /*8030*/  UIADD3.X UR9, UPT, UPT, URZ, UR53, URZ, UP0, !UPT ;  /* 0x00000035ff097290 */ /* 0x000fe200087fe4ff */
[----:B------:R-:W-:Y:S01]  /*8040*/  UMOV UR6, UR42 ;  /* 0x0000002a00067c82 */ /* 0x000fe20008000000 */
[----:B------:R-:W-:Y:S07]  /*8050*/  UMOV UR7, UR36 ;  /* 0x0000002400077c82 */ /* 0x000fee0008000000 */
[----:B------:R1:W-:Y:S01]  /*8060*/  UTMASTG.3D [UR4], [UR8] ;  /* 0x00000004080073b5 */ /* 0x0003e20008010000 */
[----:B------:R0:W-:Y:S01]  /*8070*/  UTMACMDFLUSH ;  /* 0x00000000000079b7 */ /* 0x0001e20000000000 */
[----:B-1----:R-:W-:Y:S04]  /*8080*/  DEPBAR.LE SB0, 0x1 ;  /* 0x000080400000791a */ /* 0x002fe80000000000 */
.L_x_102:
[----:B------:R-:W-:Y:S05]  /*8090*/  BSYNC.RECONVERGENT B0 ;  /* 0x0000000000007941 */ /* 0x000fea0003800200 */
.L_x_101:
[----:B------:R-:W-:Y:S01]  /*80a0*/  BAR.SYNC.DEFER_BLOCKING 0x1, 0x80 ;  /* 0x0042000000007b1d */ /* 0x000fe20000010000 */
[----:B------:R-:W-:Y:S01]  /*80b0*/  ISETP.NE.AND P1, PT, R179, RZ, PT ;  /* 0x000000ffb300720c */ /* 0x000fe20003f25270 */
[----:B------:R-:W-:Y:S01]  /*80c0*/  UISETP.GT.U32.AND UP0, UPT, UR50, -0x3, UPT ;  /* 0xfffffffd3200788c */ /* 0x000fe2000bf04070 */
[----:B------:R-:W-:Y:S11]  /*80d0*/  LEA R4, R109, UR48, 0x3 ;  /* 0x000000306d047c11 */ /* 0x000ff6000f8e18ff */
        /* <DEDUP_REMOVED lines=11> */
.L_x_103:
        /* <DEDUP_REMOVED lines=11> */
[----:B-1----:R-:W-:Y:S01]  /*8240*/  @P1 IMAD.IADD R0, R118, 0x1, R3 ;  /* 0x0000000176001824 */ /* 0x002fe200078e0203 */
[----:B------:R-:W-:Y:S06]  /*8250*/  @P0 BRA `(.L_x_107) ;  /* 0x00000000000c0947 */ /* 0x000fec0003800000 */
[----:B------:R-:W-:Y:S04]  /*8260*/  SHF.L.U32 R3, R167, 0x1f, RZ ;  /* 0x0000001fa7037819 */ /* 0x000fe800000006ff */
[----:B------:R-:W1:Y:S02]  /*8270*/  SYNCS.PHASECHK.TRANS64.TRYWAIT P0, [R4+URZ+0x20], R3 ;  /* 0x00002003040075a7 */ /* 0x000e6400080011ff */
[----:B-1----:R-:W-:Y:S05]  /*8280*/  @!P0 BRA `(.L_x_108) ;  /* 0x0000001c00b48947 */ /* 0x002fea0003800000 */
.L_x_107:
[----:B------:R-:W-:Y:S05]  /*8290*/  BSYNC B0 ;  /* 0x0000000000007941 */ /* 0x000fea0003800000 */
.L_x_106:
[----:B------:R-:W-:Y:S11]  /*82a0*/  ISETP.NE.AND P0, PT, R117, RZ, PT ;  /* 0x000000ff7500720c */ /* 0x000ff60003f05270 */
[----:B------:R-:W-:Y:S02]  /*82b0*/  @!UPT UIADD3 URZ, UPT, UPT, URZ, URZ, URZ ;  /* 0x000000fffffff290 */ /* 0x000fe4000fffe0ff */
[----:B------:R4:W2:Y:S01]  /*82c0*/  @P0 LDS.128 R88, [R109+UR48+0x400] ;  /* 0x000400306d580984 */ /* 0x0008a20008000c00 */
[----:B-1----:R-:W-:Y:S01]  /*82d0*/  @P0 IMAD.IADD R3, R116, 0x1, R5 ;  /* 0x0000000174030824 */ /* 0x002fe200078e0205 */
[C---:B------:R-:W-:Y:S01]  /*82e0*/  @P0 IADD3 R6, PT, PT, R118.reuse, R5, RZ ;  /* 0x0000000576060210 */ /* 0x040fe20007ffe0ff */
[C---:B------:R-:W-:Y:S01]  /*82f0*/  @P0 IMAD.IADD R4, R118.reuse, 0x1, R7 ;  /* 0x0000000176040824 */ /* 0x040fe200078e0207 */
[----:B------:R4:W1:Y:S02]  /*8300*/  @P0 LDS.128 R96, [R0+0x400] ;  /* 0x0004000000600984 */ /* 0x0008640000000c00 */
[----:B------:R-:W-:Y:S02]  /*8310*/  @P0 IADD3 R118, PT, PT, R118, R3, RZ ;  /* 0x0000000376760210 */ /* 0x000fe40007ffe0ff */
[----:B------:R4:W1:Y:S04]  /*8320*/  @P0 LDS.128 R104, [R7+0x400] ;  /* 0x0004000007680984 */ /* 0x0008680000000c00 */
[----:B------:R4:W1:Y:S04]  /*8330*/  @P0 LDS.128 R112, [R4+0x400] ;  /* 0x0004000004700984 */ /* 0x0008680000000c00 */
[----:B------:R4:W1:Y:S04]  /*8340*/  @P0 LDS.128 R120, [R5+0x400] ;  /* 0x0004000005780984 */ /* 0x0008680000000c00 */
[----:B------:R4:W1:Y:S04]  /*8350*/  @P0 LDS.128 R128, [R6+0x400] ;  /* 0x0004000006800984 */ /* 0x0008680000000c00 */
[----:B------:R4:W1:Y:S04]  /*8360*/  @P0 LDS.128 R136, [R3+0x400] ;  /* 0x0004000003880984 */ /* 0x0008680000000c00 */
[----:B------:R4:W1:Y:S02]  /*8370*/  @P0 LDS.128 R144, [R118+0x400] ;  /* 0x0004000076900984 */ /* 0x0008640000000c00 */
.L_x_105:
[----:B------:R-:W-:Y:S05]  /*8380*/  BSYNC B1 ;  /* 0x0000000000017941 */ /* 0x000fea0003800000 */
.L_x_104:
        /* <DEDUP_REMOVED lines=21> */
.L_x_109:
[----:B------:R-:W-:Y:S01]  /*84e0*/  ISETP.NE.AND P0, PT, R170, RZ, PT ;  /* 0x000000ffaa00720c */ /* 0x000fe20003f05270 */
[----:B------:R-:W-:Y:S05]  /*84f0*/  WARPSYNC.ALL ;  /* 0x0000000000007948 */ /* 0x000fea0003800000 */
[----:B------:R-:W-:Y:S01]  /*8500*/  R2UR UR4, R78 ;  /* 0x000000004e0472ca */ /* 0x000fe200000e0000 */
[----:B------:R-:W-:Y:S01]  /*8510*/  BSSY.RECONVERGENT B0, `(.L_x_110) ;  /* 0x0000100000007945 */ /* 0x000fe20003800200 */
[----:B------:R-:W-:Y:S02]  /*8520*/  R2UR UR5, R108 ;  /* 0x000000006c0572ca */ /* 0x000fe400000e0000 */
[C---:B--2---:R-:W-:Y:S02]  /*8530*/  SHF.L.U32 R80, R88.reuse, 0x10, RZ ;  /* 0x0000001058507819 */ /* 0x044fe400000006ff */
[----:B------:R-:W-:Y:S02]  /*8540*/  LOP3.LUT R82, R88, 0xffff0000, RZ, 0xc0, !PT ;  /* 0xffff000058527812 */ /* 0x000fe400078ec0ff */
[C---:B------:R-:W-:Y:S02]  /*8550*/  SHF.L.U32 R83, R89.reuse, 0x10, RZ ;  /* 0x0000001059537819 */ /* 0x040fe400000006ff */
[----:B------:R-:W-:Y:S02]  /*8560*/  LOP3.LUT R84, R89, 0xffff0000, RZ, 0xc0, !PT ;  /* 0xffff000059547812 */ /* 0x000fe400078ec0ff */
[C---:B------:R-:W-:Y:S01]  /*8570*/  SHF.L.U32 R85, R90.reuse, 0x10, RZ ;  /* 0x000000105a557819 */ /* 0x040fe200000006ff */
[----:B------:R-:W2:Y:S01]  /*8580*/  LDTM.x64 R4, tmem[UR4+0x80] ;  /* 0x00008004000479ee */ /* 0x000ea20008340000 */
[----:B------:R-:W-:Y:S01]  /*8590*/  LOP3.LUT R86, R90, 0xffff0000, RZ, 0xc0, !PT ;  /* 0xffff00005a567812 */ /* 0x000fe200078ec0ff */
[----:B------:R-:W-:Y:S01]  /*85a0*/  NOP ;  /* 0x0000000000007918 */ /* 0x000fe20000000000 */
[C---:B------:R-:W-:Y:S01]  /*85b0*/  SHF.L.U32 R87, R91.reuse, 0x10, RZ ;  /* 0x000000105b577819 */ /* 0x040fe200000006ff */
[----:B------:R-:W-:Y:S01]  /*85c0*/  UIADD3 UR5, UPT, UPT, UR5, 0x90, URZ ;  /* 0x0000009005057890 */ /* 0x000fe2000fffe0ff */
[----:B------:R-:W-:Y:S02]  /*85d0*/  LOP3.LUT R88, R91, 0xffff0000, RZ, 0xc0, !PT ;  /* 0xffff00005b587812 */ /* 0x000fe400078ec0ff */
[C---:B-1----:R-:W-:Y:S01]  /*85e0*/  SHF.L.U32 R89, R96.reuse, 0x10, RZ ;  /* 0x0000001060597819 */ /* 0x042fe200000006ff */
[----:B------:R-:W-:Y:S01]  /*85f0*/  UPRMT UR5, UR37, 0x654, UR5 ;  /* 0x0000065425057896 */ /* 0x000fe20008000005 */
[----:B------:R-:W-:Y:S02]  /*8600*/  LOP3.LUT R90, R96, 0xffff0000, RZ, 0xc0, !PT ;  /* 0xffff0000605a7812 */ /* 0x000fe400078ec0ff */
[C---:B------:R-:W-:Y:S02]  /*8610*/  SHF.L.U32 R91, R97.reuse, 0x10, RZ ;  /* 0x00000010615b7819 */ /* 0x040fe400000006ff */
[----:B------:R-:W-:Y:S02]  /*8620*/  LOP3.LUT R92, R97, 0xffff0000, RZ, 0xc0, !PT ;  /* 0xffff0000615c7812 */ /* 0x000fe400078ec0ff */
[C---:B------:R-:W-:Y:S02]  /*8630*/  SHF.L.U32 R93, R98.reuse, 0x10, RZ ;  /* 0x00000010625d7819 */ /* 0x040fe400000006ff */
[----:B------:R-:W-:Y:S01]  /*8640*/  LOP3.LUT R94, R98, 0xffff0000, RZ, 0xc0, !PT ;  /* 0xffff0000625e7812 */ /* 0x000fe200078ec0ff */
[----:B--2---:R-:W-:Y:S01]  /*8650*/  SYNCS.ARRIVE.TRANS64.RED.A1T0 RZ, [UR5], RZ ;  /* 0x000000ffffff79a7 */ /* 0x004fe20008100405 */
[C---:B------:R-:W-:Y:S02]  /*8660*/  SHF.L.U32 R95, R99.reuse, 0x10, RZ ;  /* 0x00000010635f7819 */ /* 0x040fe400000006ff */
[----:B------:R-:W-:Y:S02]  /*8670*/  LOP3.LUT R96, R99, 0xffff0000, RZ, 0xc0, !PT ;  /* 0xffff000063607812 */ /* 0x000fe400078ec0ff */
[----:B------:R-:W-:Y:S01]  /*8680*/  SHF.L.U32 R97, R104, 0x10, RZ ;  /* 0x0000001068617819 */ /* 0x000fe200000006ff */
[----:B------:R-:W-:Y:S01]  /*8690*/  FMUL R4, R76, R4 ;  /* 0x000000044c047220 */ /* 0x000fe20000400000 */
[----:B------:R-:W-:Y:S01]  /*86a0*/  LOP3.LUT R98, R104, 0xffff0000, RZ, 0xc0, !PT ;  /* 0xffff000068627812 */ /* 0x000fe200078ec0ff */
[----:B------:R-:W-:Y:S01]  /*86b0*/  FMUL R5, R76, R5 ;  /* 0x000000054c057220 */ /* 0x000fe20000400000 */
[----:B------:R-:W-:Y:S01]  /*86c0*/  SHF.L.U32 R99, R105, 0x10, RZ ;  /* 0x0000001069637819 */ /* 0x000fe200000006ff */
[----:B------:R-:W-:Y:S01]  /*86d0*/  FFMA R4, R81, R80, R4 ;  /* 0x0000005051047223 */ /* 0x000fe20000000004 */
[----:B------:R-:W-:Y:S01]  /*86e0*/  LOP3.LUT R100, R105, 0xffff0000, RZ, 0xc0, !PT ;  /* 0xffff000069647812 */ /* 0x000fe200078ec0ff */
[----:B------:R-:W-:Y:S01]  /*86f0*/  FFMA R5, R81, R82, R5 ;  /* 0x0000005251057223 */ /* 0x000fe20000000005 */
[----:B------:R-:W-:Y:S01]  /*8700*/  SHF.L.U32 R101, R106, 0x10, RZ ;  /* 0x000000106a657819 */ /* 0x000fe200000006ff */
[----:B------:R-:W-:Y:S01]  /*8710*/  FMUL R6, R76, R6 ;  /* 0x000000064c067220 */ /* 0x000fe20000400000 */
[----:B------:R-:W-:Y:S01]  /*8720*/  LOP3.LUT R102, R106, 0xffff0000, RZ, 0xc0, !PT ;  /* 0xffff00006a667812 */ /* 0x000fe200078ec0ff */
[C---:B------:R-:W-:Y:S01]  /*8730*/  FMUL R7, R76.reuse, R7 ;  /* 0x000000074c077220 */ /* 0x040fe20000400000 */
[----:B------:R-:W-:Y:S01]  /*8740*/  F2FP.BF16.F32.PACK_AB R4, R5, R4 ;  /* 0x000000040504723e */ /* 0x000fe200000010ff */
[----:B------:R-:W-:Y:S01]  /*8750*/  FFMA R6, R81, R83, R6 ;  /* 0x0000005351067223 */ /* 0x000fe20000000006 */
[----:B------:R-:W-:Y:S01]  /*8760*/  SHF.L.U32 R103, R107, 0x10, RZ ;  /* 0x000000106b677819 */ /* 0x000fe200000006ff */
[----:B------:R-:W-:Y:S01]  /*8770*/  FFMA R7, R81, R84, R7 ;  /* 0x0000005451077223 */ /* 0x000fe20000000007 */
[----:B------:R-:W-:Y:S01]  /*8780*/  LOP3.LUT R104, R107, 0xffff0000, RZ, 0xc0, !PT ;  /* 0xffff00006b687812 */ /* 0x000fe200078ec0ff */
[----:B------:R-:W-:Y:S01]  /*8790*/  FMUL R8, R76, R8 ;  /* 0x000000084c087220 */ /* 0x000fe20000400000 */
[----:B------:R-:W-:Y:S01]  /*87a0*/  SHF.L.U32 R105, R112, 0x10, RZ ;  /* 0x0000001070697819 */ /* 0x000fe200000006ff */
[----:B------:R-:W-:Y:S01]  /*87b0*/  FMUL R9, R76, R9 ;  /* 0x000000094c097220 */ /* 0x000fe20000400000 */
[----:B------:R-:W-:Y:S01]  /*87c0*/  F2FP.BF16.F32.PACK_AB R5, R7, R6 ;  /* 0x000000060705723e */ /* 0x000fe200000010ff */
[C---:B------:R-:W-:Y:S01]  /*87d0*/  FFMA R8, R81.reuse, R85, R8 ;  /* 0x0000005551087223 */ /* 0x040fe20000000008 */
[----:B------:R-:W-:Y:S01]  /*87e0*/  LOP3.LUT R106, R112, 0xffff0000, RZ, 0xc0, !PT ;  /* 0xffff0000706a7812 */ /* 0x000fe200078ec0ff */
[----:B------:R-:W-:Y:S01]  /*87f0*/  FFMA R9, R81, R86, R9 ;  /* 0x0000005651097223 */ /* 0x000fe20000000009 */
[C---:B------:R-:W-:Y:S01]  /*8800*/  SHF.L.U32 R107, R113.reuse, 0x10, RZ ;  /* 0x00000010716b7819 */ /* 0x040fe200000006ff */
[C---:B------:R-:W-:Y:S01]  /*8810*/  FMUL R10, R76.reuse, R10 ;  /* 0x0000000a4c0a7220 */ /* 0x040fe20000400000 */
[----:B------:R-:W-:Y:S01]  /*8820*/  LOP3.LUT R108, R113, 0xffff0000, RZ, 0xc0, !PT ;  /* 0xffff0000716c7812 */ /* 0x000fe200078ec0ff */
[----:B------:R-:W-:Y:S01]  /*8830*/  FMUL R11, R76, R11 ;  /* 0x0000000b4c0b7220 */ /* 0x000fe20000400000 */
[----:B------:R-:W-:Y:S01]  /*8840*/  F2FP.BF16.F32.PACK_AB R6, R9, R8 ;  /* 0x000000080906723e */ /* 0x000fe200000010ff */
[C---:B------:R-:W-:Y:S01]  /*8850*/  FFMA R10, R81.reuse, R87, R10 ;  /* 0x00000057510a7223 */ /* 0x040fe2000000000a */
[C---:B------:R-:W-:Y:S01]  /*8860*/  SHF.L.U32 R109, R114.reuse, 0x10, RZ ;  /* 0x00000010726d7819 */ /* 0x040fe200000006ff */
[----:B------:R-:W-:Y:S01]  /*8870*/  FFMA R11, R81, R88, R11 ;  /* 0x00000058510b7223 */ /* 0x000fe2000000000b */
[----:B------:R-:W-:Y:S01]  /*8880*/  LOP3.LUT R110, R114, 0xffff0000, RZ, 0xc0, !PT ;  /* 0xffff0000726e7812 */ /* 0x000fe200078ec0ff */
[C---:B------:R-:W-:Y:S01]  /*8890*/  FMUL R0, R76.reuse, R12 ;  /* 0x0000000c4c007220 */ /* 0x040fe20000400000 */
[----:B------:R-:W-:Y:S01]  /*88a0*/  SHF.L.U32 R111, R115, 0x10, RZ ;  /* 0x00000010736f7819 */ /* 0x000fe200000006ff */
[C---:B------:R-:W-:Y:S01]  /*88b0*/  FMUL R3, R76.reuse, R13 ;  /* 0x0000000d4c037220 */ /* 0x040fe20000400000 */
[----:B------:R-:W-:Y:S01]  /*88c0*/  F2FP.BF16.F32.PACK_AB R7, R11, R10 ;  /* 0x0000000a0b07723e */ /* 0x000fe200000010ff */
[C---:B------:R-:W-:Y:S01]  /*88d0*/  FMUL R14, R76.reuse, R14 ;  /* 0x0000000e4c0e7220 */ /* 0x040fe20000400000 */
[----:B------:R-:W-:Y:S01]  /*88e0*/  LOP3.LUT R112, R115, 0xffff0000, RZ, 0xc0, !PT ;  /* 0xffff000073707812 */ /* 0x000fe200078ec0ff */
[----:B------:R-:W-:Y:S01]  /*88f0*/  FMUL R15, R76, R15 ;  /* 0x0000000f4c0f7220 */ /* 0x000fe20000400000 */
[C---:B------:R-:W-:Y:S01]  /*8900*/  SHF.L.U32 R113, R120.reuse, 0x10, RZ ;  /* 0x0000001078717819 */ /* 0x040fe200000006ff */
[----:B------:R-:W-:Y:S01]  /*8910*/  FFMA R0, R81, R89, R0 ;  /* 0x0000005951007223 */ /* 0x000fe20000000000 */
[----:B------:R-:W-:Y:S01]  /*8920*/  LOP3.LUT R114, R120, 0xffff0000, RZ, 0xc0, !PT ;  /* 0xffff000078727812 */ /* 0x000fe200078ec0ff */
[C---:B------:R-:W-:Y:S01]  /*8930*/  FMUL R12, R76.reuse, R16 ;  /* 0x000000104c0c7220 */ /* 0x040fe20000400000 */
[----:B------:R-:W-:Y:S01]  /*8940*/  SHF.L.U32 R115, R121, 0x10, RZ ;  /* 0x0000001079737819 */ /* 0x000fe200000006ff */
[----:B------:R-:W-:Y:S01]  /*8950*/  FFMA R3, R81, R90, R3 ;  /* 0x0000005a51037223 */ /* 0x000fe20000000003 */
[----:B------:R-:W-:Y:S01]  /*8960*/  LOP3.LUT R116, R121, 0xffff0000, RZ, 0xc0, !PT ;  /* 0xffff000079747812 */ /* 0x000fe200078ec0ff */
[----:B------:R-:W-:Y:S01]  /*8970*/  FMUL R13, R76, R17 ;  /* 0x000000114c0d7220 */ /* 0x000fe20000400000 */
[----:B------:R-:W-:Y:S01]  /*8980*/  SHF.L.U32 R117, R122, 0x10, RZ ;  /* 0x000000107a757819 */ /* 0x000fe200000006ff */
[----:B------:R-:W-:Y:S01]  /*8990*/  FFMA R14, R81, R91, R14 ;  /* 0x0000005b510e7223 */ /* 0x000fe2000000000e */
[----:B------:R-:W-:Y:S01]  /*89a0*/  F2FP.BF16.F32.PACK_AB R8, R3, R0 ;  /* 0x000000000308723e */ /* 0x000fe200000010ff */
[----:B------:R-:W-:Y:S01]  /*89b0*/  FMUL R18, R76, R18 ;  /* 0x000000124c127220 */ /* 0x000fe20000400000 */
[----:B------:R-:W-:Y:S01]  /*89c0*/  LOP3.LUT R118, R122, 0xffff0000, RZ, 0xc0, !PT ;  /* 0xffff00007a767812 */ /* 0x000fe200078ec0ff */
[----:B------:R-:W-:Y:S01]  /*89d0*/  FFMA R15, R81, R92, R15 ;  /* 0x0000005c510f7223 */ /* 0x000fe2000000000f */
[C---:B------:R-:W-:Y:S01]  /*89e0*/  SHF.L.U32 R119, R123.reuse, 0x10, RZ ;  /* 0x000000107b777819 */ /* 0x040fe200000006ff */
[C---:B------:R-:W-:Y:S01]  /*89f0*/  FMUL R19, R76.reuse, R19 ;  /* 0x000000134c137220 */ /* 0x040fe20000400000 */
[----:B------:R-:W-:Y:S01]  /*8a00*/  LOP3.LUT R120, R123, 0xffff0000, RZ, 0xc0, !PT ;  /* 0xffff00007b787812 */ /* 0x000fe200078ec0ff */
[----:B------:R-:W-:Y:S01]  /*8a10*/  FFMA R12, R81, R93, R12 ;  /* 0x0000005d510c7223 */ /* 0x000fe2000000000c */
[----:B------:R-:W-:Y:S01]  /*8a20*/  F2FP.BF16.F32.PACK_AB R9, R15, R14 ;  /* 0x0000000e0f09723e */ /* 0x000fe200000010ff */
[----:B------:R-:W-:Y:S01]  /*8a30*/  FMUL R16, R76, R20 ;  /* 0x000000144c107220 */ /* 0x000fe20000400000 */
[C---:B------:R-:W-:Y:S01]  /*8a40*/  SHF.L.U32 R121, R128.reuse, 0x10, RZ ;  /* 0x0000001080797819 */ /* 0x040fe200000006ff */
[----:B------:R1:W-:Y:S01]  /*8a50*/  STS.128 [R182+UR48+0x8400], R4 ;  /* 0x00840004b6007988 */ /* 0x0003e20008000c30 */
[C---:B------:R-:W-:Y:S01]  /*8a60*/  FFMA R13, R81.reuse, R94, R13 ;  /* 0x0000005e510d7223 */ /* 0x040fe2000000000d */
[----:B------:R-:W-:Y:S01]  /*8a70*/  LOP3.LUT R122, R128, 0xffff0000, RZ, 0xc0, !PT ;  /* 0xffff0000807a7812 */ /* 0x000fe200078ec0ff */
[C---:B------:R-:W-:Y:S01]  /*8a80*/  FFMA R18, R81.reuse, R95, R18 ;  /* 0x0000005f51127223 */ /* 0x040fe20000000012 */
[----:B------:R-:W-:Y:S01]  /*8a90*/  FFMA R19, R81, R96, R19 ;  /* 0x0000006051137223 */ /* 0x000fe20000000013 */
[----:B------:R-:W-:Y:S01]  /*8aa0*/  SHF.L.U32 R123, R129, 0x10, RZ ;  /* 0x00000010817b7819 */ /* 0x000fe200000006ff */
[----:B------:R-:W-:Y:S01]  /*8ab0*/  FFMA R16, R81, R97, R16 ;  /* 0x0000006151107223 */ /* 0x000fe20000000010 */
[----:B------:R-:W-:Y:S01]  /*8ac0*/  F2FP.BF16.F32.PACK_AB R10, R13, R12 ;  /* 0x0000000c0d0a723e */ /* 0x000fe200000010ff */
[C---:B------:R-:W-:Y:S01]  /*8ad0*/  FMUL R17, R76.reuse, R21 ;  /* 0x000000154c117220 */ /* 0x040fe20000400000 */
[----:B------:R-:W-:Y:S01]  /*8ae0*/  F2FP.BF16.F32.PACK_AB R11, R19, R18 ;  /* 0x00000012130b723e */ /* 0x000fe200000010ff */
[C---:B------:R-:W-:Y:S01]  /*8af0*/  FMUL R22, R76.reuse, R22 ;  /* 0x000000164c167220 */ /* 0x040fe20000400000 */
[C---:B------:R-:W-:Y:S01]  /*8b00*/  FMUL R23, R76.reuse, R23 ;  /* 0x000000174c177220 */ /* 0x040fe20000400000 */
[----:B------:R-:W-:Y:S01]  /*8b10*/  FFMA R17, R81, R98, R17 ;  /* 0x0000006251117223 */ /* 0x000fe20000000011 */
[C---:B------:R-:W-:Y:S01]  /*8b20*/  FMUL R20, R76.reuse, R24 ;  /* 0x000000184c147220 */ /* 0x040fe20000400000 */
[----:B------:R-:W-:Y:S01]  /*8b30*/  LOP3.LUT R124, R129, 0xffff0000, RZ, 0xc0, !PT ;  /* 0xffff0000817c7812 */ /* 0x000fe200078ec0ff */
[----:B------:R1:W-:Y:S01]  /*8b40*/  STS.128 [R181+0x8400], R8 ;  /* 0x00840008b5007388 */ /* 0x0003e20000000c00 */
[----:B------:R-:W-:Y:S01]  /*8b50*/  FFMA R22, R81, R99, R22 ;  /* 0x0000006351167223 */ /* 0x000fe20000000016 */
[----:B------:R-:W-:Y:S01]  /*8b60*/  F2FP.BF16.F32.PACK_AB R16, R17, R16 ;  /* 0x000000101110723e */ /* 0x000fe200000010ff */
[C---:B------:R-:W-:Y:S01]  /*8b70*/  FFMA R23, R81.reuse, R100, R23 ;  /* 0x0000006451177223 */ /* 0x040fe20000000017 */
[----:B------:R-:W-:Y:S01]  /*8b80*/  FFMA R20, R81, R101, R20 ;  /* 0x0000006551147223 */ /* 0x000fe20000000014 */
[----:B------:R-:W-:Y:S01]  /*8b90*/  FMUL R21, R76, R25 ;  /* 0x000000194c157220 */ /* 0x000fe20000400000 */
[----:B------:R-:W-:Y:S01]  /*8ba0*/  SHF.L.U32 R125, R130, 0x10, RZ ;  /* 0x00000010827d7819 */ /* 0x000fe200000006ff */
[C---:B------:R-:W-:Y:S01]  /*8bb0*/  FMUL R26, R76.reuse, R26 ;  /* 0x0000001a4c1a7220 */ /* 0x040fe20000400000 */
[----:B------:R-:W-:Y:S01]  /*8bc0*/  F2FP.BF16.F32.PACK_AB R17, R23, R22 ;  /* 0x000000161711723e */ /* 0x000fe200000010ff */
[C---:B------:R-:W-:Y:S01]  /*8bd0*/  FFMA R21, R81.reuse, R102, R21 ;  /* 0x0000006651157223 */ /* 0x040fe20000000015 */
[----:B------:R-:W-:Y:S01]  /*8be0*/  FMUL R27, R76, R27 ;  /* 0x0000001b4c1b7220 */ /* 0x000fe20000400000 */
[----:B------:R-:W-:Y:S01]  /*8bf0*/  FFMA R26, R81, R103, R26 ;  /* 0x00000067511a7223 */ /* 0x000fe2000000001a */
[----:B------:R-:W-:Y:S01]  /*8c00*/  LOP3.LUT R126, R130, 0xffff0000, RZ, 0xc0, !PT ;  /* 0xffff0000827e7812 */ /* 0x000fe200078ec0ff */
[C---:B------:R-:W-:Y:S01]  /*8c10*/  FMUL R24, R76.reuse, R28 ;  /* 0x0000001c4c187220 */ /* 0x040fe20000400000 */
[----:B------:R-:W-:Y:S01]  /*8c20*/  F2FP.BF16.F32.PACK_AB R18, R21, R20 ;  /* 0x000000141512723e */ /* 0x000fe200000010ff */
[C---:B------:R-:W-:Y:S01]  /*8c30*/  FFMA R27, R81.reuse, R104, R27 ;  /* 0x00000068511b7223 */ /* 0x040fe2000000001b */
[C---:B------:R-:W-:Y:S01]  /*8c40*/  FMUL R25, R76.reuse, R29 ;  /* 0x0000001d4c197220 */ /* 0x040fe20000400000 */
[----:B------:R-:W-:Y:S01]  /*8c50*/  FFMA R24, R81, R105, R24 ;  /* 0x0000006951187223 */ /* 0x000fe20000000018 */
[----:B------:R-:W-:Y:S01]  /*8c60*/  SHF.L.U32 R127, R131, 0x10, RZ ;  /* 0x00000010837f7819 */ /* 0x000fe200000006ff */
[C---:B------:R-:W-:Y:S01]  /*8c70*/  FMUL R30, R76.reuse, R30 ;  /* 0x0000001e4c1e7220 */ /* 0x040fe20000400000 */
[----:B------:R-:W-:Y:S01]  /*8c80*/  F2FP.BF16.F32.PACK_AB R19, R27, R26 ;  /* 0x0000001a1b13723e */ /* 0x000fe200000010ff */
[C---:B------:R-:W-:Y:S01]  /*8c90*/  FFMA R25, R81.reuse, R106, R25 ;  /* 0x0000006a51197223 */ /* 0x040fe20000000019 */
[C---:B------:R-:W-:Y:S01]  /*8ca0*/  FMUL R31, R76.reuse, R31 ;  /* 0x0000001f4c1f7220 */ /* 0x040fe20000400000 */
[----:B------:R-:W-:Y:S01]  /*8cb0*/  FFMA R30, R81, R107, R30 ;  /* 0x0000006b511e7223 */ /* 0x000fe2000000001e */
[----:B------:R-:W-:Y:S01]  /*8cc0*/  LOP3.LUT R128, R131, 0xffff0000, RZ, 0xc0, !PT ;  /* 0xffff000083807812 */ /* 0x000fe200078ec0ff */
[----:B------:R1:W-:Y:S01]  /*8cd0*/  STS.128 [R180+0x8400], R16 ;  /* 0x00840010b4007388 */ /* 0x0003e20000000c00 */
[----:B------:R-:W-:Y:S01]  /*8ce0*/  F2FP.BF16.F32.PACK_AB R24, R25, R24 ;  /* 0x000000181918723e */ /* 0x000fe200000010ff */
[C---:B------:R-:W-:Y:S01]  /*8cf0*/  FFMA R31, R81.reuse, R108, R31 ;  /* 0x0000006c511f7223 */ /* 0x040fe2000000001f */
[C---:B------:R-:W-:Y:S01]  /*8d00*/  FMUL R28, R76.reuse, R32 ;  /* 0x000000204c1c7220 */ /* 0x040fe20000400000 */
[C---:B------:R-:W-:Y:S01]  /*8d10*/  FMUL R29, R76.reuse, R33 ;  /* 0x000000214c1d7220 */ /* 0x040fe20000400000 */
[----:B------:R-:W-:Y:S01]  /*8d20*/  FMUL R34, R76, R34 ;  /* 0x000000224c227220 */ /* 0x000fe20000400000 */
[----:B------:R-:W-:Y:S01]  /*8d30*/  SHF.L.U32 R129, R136, 0x10, RZ ;  /* 0x0000001088817819 */ /* 0x000fe200000006ff */
[----:B------:R-:W-:Y:S01]  /*8d40*/  FFMA R28, R81, R109, R28 ;  /* 0x0000006d511c7223 */ /* 0x000fe2000000001c */
[----:B------:R-:W-:Y:S01]  /*8d50*/  F2FP.BF16.F32.PACK_AB R25, R31, R30 ;  /* 0x0000001e1f19723e */ /* 0x000fe200000010ff */
[C---:B------:R-:W-:Y:S01]  /*8d60*/  FFMA R29, R81.reuse, R110, R29 ;  /* 0x0000006e511d7223 */ /* 0x040fe2000000001d */
[----:B------:R-:W-:Y:S01]  /*8d70*/  FFMA R34, R81, R111, R34 ;  /* 0x0000006f51227223 */ /* 0x000fe20000000022 */
[----:B------:R-:W-:Y:S01]  /*8d80*/  FMUL R35, R76, R35 ;  /* 0x000000234c237220 */ /* 0x000fe20000400000 */
        /* <DEDUP_REMOVED lines=35> */
[C---:B------:R-:W-:Y:S01]  /*8fc0*/  FMUL R47, R76.reuse, R47 ;  /* 0x0000002f4c2f7220 */ /* 0x040fe20000400000 */
[C---:B------:R-:W-:Y:S01]  /*8fd0*/  FMUL R44, R76.reuse, R48 ;  /* 0x000000304c2c7220 */ /* 0x040fe20000400000 */
[----:B------:R-:W-:Y:S01]  /*8fe0*/  FMUL R45, R76, R49 ;  /* 0x000000314c2d7220 */ /* 0x000fe20000400000 */
[----:B------:R1:W-:Y:S01]  /*8ff0*/  STS.128 [R177+0x8400], R32 ;  /* 0x00840020b1007388 */ /* 0x0003e20000000c00 */
[----:B------:R-:W-:Y:S01]  /*9000*/  LOP3.LUT R136, R139, 0xffff0000, RZ, 0xc0, !PT ;  /* 0xffff00008b887812 */ /* 0x000fe200078ec0ff */
[C---:B------:R-:W-:Y:S01]  /*9010*/  FFMA R46, R81.reuse, R123, R46 ;  /* 0x0000007b512e7223 */ /* 0x040fe2000000002e */
[----:B------:R-:W-:Y:S01]  /*9020*/  SHF.L.U32 R137, R144, 0x10, RZ ;  /* 0x0000001090897819 */ /* 0x000fe200000006ff */
[----:B------:R-:W-:Y:S01]  /*9030*/  FFMA R47, R81, R124, R47 ;  /* 0x0000007c512f7223 */ /* 0x000fe2000000002f */
[----:B------:R-:W-:Y:S01]  /*9040*/  F2FP.BF16.F32.PACK_AB R40, R41, R40 ;  /* 0x000000282928723e */ /* 0x000fe200000010ff */
[C---:B------:R-:W-:Y:S01]  /*9050*/  FFMA R44, R81.reuse, R125, R44 ;  /* 0x0000007d512c7223 */ /* 0x040fe2000000002c */
[C---:B------:R-:W-:Y:S01]  /*9060*/  FFMA R45, R81.reuse, R126, R45 ;  /* 0x0000007e512d7223 */ /* 0x040fe2000000002d */
[C---:B------:R-:W-:Y:S01]  /*9070*/  FMUL R50, R76.reuse, R50 ;  /* 0x000000324c327220 */ /* 0x040fe20000400000 */
[C---:B------:R-:W-:Y:S01]  /*9080*/  FMUL R51, R76.reuse, R51 ;  /* 0x000000334c337220 */ /* 0x040fe20000400000 */
[C---:B------:R-:W-:Y:S01]  /*9090*/  FMUL R48, R76.reuse, R52 ;  /* 0x000000344c307220 */ /* 0x040fe20000400000 */
[C---:B------:R-:W-:Y:S01]  /*90a0*/  FMUL R49, R76.reuse, R53 ;  /* 0x000000354c317220 */ /* 0x040fe20000400000 */
[C---:B------:R-:W-:Y:S01]  /*90b0*/  FFMA R50, R81.reuse, R127, R50 ;  /* 0x0000007f51327223 */ /* 0x040fe20000000032 */
        /* <DEDUP_REMOVED lines=9> */
[----:B------:R-:W-:Y:S01]  /*9150*/  FFMA R55, R81, R132, R55 ;  /* 0x0000008451377223 */ /* 0x000fe20000000037 */
[C---:B------:R-:W-:Y:S01]  /*9160*/  FMUL R59, R76.reuse, R59 ;  /* 0x0000003b4c3b7220 */ /* 0x040fe20000400000 */
[----:B------:R-:W-:Y:S01]  /*9170*/  F2FP.BF16.F32.PACK_AB R41, R47, R46 ;  /* 0x0000002e2f29723e */ /* 0x000fe200000010ff */
[----:B------:R-:W-:Y:S01]  /*9180*/  FFMA R52, R81, R133, R52 ;  /* 0x0000008551347223 */ /* 0x000fe20000000034 */
[----:B------:R-:W-:Y:S01]  /*9190*/  F2FP.BF16.F32.PACK_AB R42, R45, R44 ;  /* 0x0000002c2d2a723e */ /* 0x000fe200000010ff */
[----:B------:R-:W-:Y:S01]  /*91a0*/  FMUL R56, R76, R60 ;  /* 0x0000003c4c387220 */ /* 0x000fe20000400000 */
[----:B------:R-:W-:Y:S01]  /*91b0*/  F2FP.BF16.F32.PACK_AB R43, R51, R50 ;  /* 0x00000032332b723e */ /* 0x000fe200000010ff */
[----:B------:R-:W-:Y:S01]  /*91c0*/  FFMA R53, R81, R134, R53 ;  /* 0x0000008651357223 */ /* 0x000fe20000000035 */
[----:B------:R-:W-:Y:S01]  /*91d0*/  LOP3.LUT R138, R144, 0xffff0000, RZ, 0xc0, !PT ;  /* 0xffff0000908a7812 */ /* 0x000fe200078ec0ff */
[C---:B------:R-:W-:Y:S01]  /*91e0*/  FMUL R57, R76.reuse, R61 ;  /* 0x0000003d4c397220 */ /* 0x040fe20000400000 */
[----:B------:R-:W-:Y:S01]  /*91f0*/  SHF.L.U32 R139, R145, 0x10, RZ ;  /* 0x00000010918b7819 */ /* 0x000fe200000006ff */
[----:B------:R1:W-:Y:S01]  /*9200*/  STS.128 [R176+0x8400], R40 ;  /* 0x00840028b0007388 */ /* 0x0003e20000000c00 */
[----:B------:R-:W-:Y:S01]  /*9210*/  FFMA R58, R81, R135, R58 ;  /* 0x00000087513a7223 */ /* 0x000fe2000000003a */
[----:B------:R-:W-:Y:S01]  /*9220*/  LOP3.LUT R140, R145, 0xffff0000, RZ, 0xc0, !PT ;  /* 0xffff0000918c7812 */ /* 0x000fe200078ec0ff */
[----:B------:R-:W-:Y:S01]  /*9230*/  FMUL R62, R76, R62 ;  /* 0x0000003e4c3e7220 */ /* 0x000fe20000400000 */
[C---:B------:R-:W-:Y:S01]  /*9240*/  FFMA R59, R81.reuse, R136, R59 ;  /* 0x00000088513b7223 */ /* 0x040fe2000000003b */
[----:B------:R-:W-:Y:S01]  /*9250*/  SHF.L.U32 R141, R146, 0x10, RZ ;  /* 0x00000010928d7819 */ /* 0x000fe200000006ff */
[----:B------:R-:W-:Y:S01]  /*9260*/  FMUL R63, R76, R63 ;  /* 0x0000003f4c3f7220 */ /* 0x000fe20000400000 */
[C---:B------:R-:W-:Y:S01]  /*9270*/  FFMA R56, R81.reuse, R137, R56 ;  /* 0x0000008951387223 */ /* 0x040fe20000000038 */
[----:B------:R-:W-:Y:S01]  /*9280*/  LOP3.LUT R142, R146, 0xffff0000, RZ, 0xc0, !PT ;  /* 0xffff0000928e7812 */ /* 0x000fe200078ec0ff */
[C---:B------:R-:W-:Y:S01]  /*9290*/  FMUL R60, R76.reuse, R64 ;  /* 0x000000404c3c7220 */ /* 0x040fe20000400000 */
[----:B------:R-:W-:Y:S01]  /*92a0*/  FFMA R57, R81, R138, R57 ;  /* 0x0000008a51397223 */ /* 0x000fe20000000039 */
[----:B------:R-:W-:Y:S01]  /*92b0*/  SHF.L.U32 R143, R147, 0x10, RZ ;  /* 0x00000010938f7819 */ /* 0x000fe200000006ff */
[C---:B------:R-:W-:Y:S01]  /*92c0*/  FMUL R61, R76.reuse, R65 ;  /* 0x000000414c3d7220 */ /* 0x040fe20000400000 */
[----:B------:R-:W-:Y:S01]  /*92d0*/  FFMA R62, R81, R139, R62 ;  /* 0x0000008b513e7223 */ /* 0x000fe2000000003e */
[----:B------:R-:W-:Y:S01]  /*92e0*/  LOP3.LUT R144, R147, 0xffff0000, RZ, 0xc0, !PT ;  /* 0xffff000093907812 */ /* 0x000fe200078ec0ff */
[C---:B------:R-:W-:Y:S01]  /*92f0*/  FMUL R66, R76.reuse, R66 ;  /* 0x000000424c427220 */ /* 0x040fe20000400000 */
[----:B------:R-:W-:Y:S01]  /*9300*/  F2FP.BF16.F32.PACK_AB R48, R49, R48 ;  /* 0x000000303130723e */ /* 0x000fe200000010ff */
[----:B------:R-:W-:Y:S01]  /*9310*/  FFMA R63, R81, R140, R63 ;  /* 0x0000008c513f7223 */ /* 0x000fe2000000003f */
[----:B------:R-:W-:Y:S01]  /*9320*/  FMUL R67, R76, R67 ;  /* 0x000000434c437220 */ /* 0x000fe20000400000 */
[----:B------:R-:W-:Y:S01]  /*9330*/  F2FP.BF16.F32.PACK_AB R49, R55, R54 ;  /* 0x000000363731723e */ /* 0x000fe200000010ff */
[----:B------:R-:W-:Y:S01]  /*9340*/  FFMA R60, R81, R141, R60 ;  /* 0x0000008d513c7223 */ /* 0x000fe2000000003c */
[----:B------:R-:W-:Y:S01]  /*9350*/  F2FP.BF16.F32.PACK_AB R50, R53, R52 ;  /* 0x000000343532723e */ /* 0x000fe200000010ff */
[----:B------:R-:W-:Y:S01]  /*9360*/  FFMA R61, R81, R142, R61 ;  /* 0x0000008e513d7223 */ /* 0x000fe2000000003d */
[----:B------:R-:W-:Y:S01]  /*9370*/  F2FP.BF16.F32.PACK_AB R51, R59, R58 ;  /* 0x0000003a3b33723e */ /* 0x000fe200000010ff */
[C---:B------:R-:W-:Y:S01]  /*9380*/  FFMA R66, R81.reuse, R143, R66 ;  /* 0x0000008f51427223 */ /* 0x040fe20000000042 */
[----:B------:R-:W-:Y:S01]  /*9390*/  FFMA R67, R81, R144, R67 ;  /* 0x0000009051437223 */ /* 0x000fe20000000043 */
[----:B------:R-:W-:Y:S02]  /*93a0*/  F2FP.BF16.F32.PACK_AB R56, R57, R56 ;  /* 0x000000383938723e */ /* 0x000fe400000010ff */
[----:B------:R1:W-:Y:S01]  /*93b0*/  STS.128 [R175+0x8400], R48 ;  /* 0x00840030af007388 */ /* 0x0003e20000000c00 */
[----:B------:R-:W-:Y:S02]  /*93c0*/  F2FP.BF16.F32.PACK_AB R57, R63, R62 ;  /* 0x0000003e3f39723e */ /* 0x000fe400000010ff */
        /* <DEDUP_REMOVED lines=19> */
[----:B--2---:R-:W-:Y:S04]  /*9500*/  DEPBAR.LE SB0, 0x1 ;  /* 0x000080400000791a */ /* 0x004fe80000000000 */
.L_x_111:
[----:B------:R-:W-:Y:S05]  /*9510*/  BSYNC.RECONVERGENT B0 ;  /* 0x0000000000007941 */ /* 0x000fea0003800200 */
.L_x_110:
[----:B------:R-:W-:Y:S01]  /*9520*/  BAR.SYNC.DEFER_BLOCKING 0x1, 0x80 ;  /* 0x0042000000007b1d */ /* 0x000fe20000010000 */
[----:B------:R-:W-:Y:S01]  /*9530*/  UIADD3 UR4, UPT, UPT, UR50, 0x1, URZ ;  /* 0x0000000132047890 */ /* 0x000fe2000fffe0ff */
[----:B------:R-:W-:Y:S03]  /*9540*/  IADD3 R79, PT, PT, R79, 0x1, RZ ;  /* 0x000000014f4f7810 */ /* 0x000fe60007ffe0ff */
[----:B------:R-:W-:Y:S09]  /*9550*/  UISETP.GT.U32.AND UP0, UPT, UR4, -0x3, UPT ;  /* 0xfffffffd0400788c */ /* 0x000ff2000bf04070 */
[----:B------:R-:W-:Y:S05]  /*9560*/  BRA.U UP0, `(.L_x_112) ;  /* 0x0000000100287547 */ /* 0x000fea000b800000 */
[----:B------:R-:W-:Y:S01]  /*9570*/  ISETP.NE.AND P0, PT, R179, RZ, PT ;  /* 0x000000ffb300720c */ /* 0x000fe20003f05270 */
[----:B------:R-:W-:Y:S01]  /*9580*/  IMAD.U32 R3, RZ, RZ, UR49 ;  /* 0x00000031ff037e24 */ /* 0x000fe2000f8e00ff */
[----:B------:R-:W-:Y:S01]  /*9590*/  UIADD3 UR49, UPT, UPT, UR49, 0x1, URZ ;  /* 0x0000000131317890 */ /* 0x000fe2000fffe0ff */
[----:B------:R-:W-:Y:S03]  /*95a0*/  IMAD.U32 R0, RZ, RZ, UR37 ;  /* 0x00000025ff007e24 */ /* 0x000fe6000f8e00ff */
[----:B------:R-:W-:Y:S04]  /*95b0*/  UISETP.NE.AND UP0, UPT, UR49, 0x3, UPT ;  /* 0x000000033100788c */ /* 0x000fe8000bf05270 */
[----:B------:R-:W-:Y:S03]  /*95c0*/  USEL UR49, UR49, URZ, UP0 ;  /* 0x000000ff31317287 */ /* 0x000fe60008000000 */
[----:B------:R-:W-:Y:S05]  /*95d0*/  @P0 LEA R3, R3, UR48, 0x3 ;  /* 0x0000003003030c11 */ /* 0x000fea000f8e18ff */
[----:B------:R-:W-:Y:S05]  /*95e0*/  @P0 VIADD R3, R3, 0x38 ;  /* 0x0000003803030836 */ /* 0x000fea0000000000 */
[----:B------:R-:W-:Y:S04]  /*95f0*/  @P0 PRMT R0, R0, 0x654, R3 ;  /* 0x0000065400000816 */ /* 0x000fe80000000003 */
[----:B------:R2:W-:Y:S03]  /*9600*/  @P0 SYNCS.ARRIVE.TRANS64.RED.A1T0 RZ, [R0+URZ], RZ ;  /* 0x000000ff00ff09a7 */ /* 0x0005e600081004ff */
.L_x_112:
[----:B------:R-:W-:Y:S01]  /*9610*/  ISETP.NE.AND P2, PT, R171, RZ, PT ;  /* 0x000000ffab00720c */ /* 0x000fe20003f45270 */
[----:B------:R-:W-:Y:S01]  /*9620*/  UIADD3 UR50, UPT, UPT, UR50, 0x3, URZ ;  /* 0x0000000332327890 */ /* 0x000fe2000fffe0ff */
[----:B------:R-:W-:Y:S01]  /*9630*/  ISETP.NE.AND P0, PT, R173, 0x2, PT ;  /* 0x00000002ad00780c */ /* 0x000fe20003f05270 */
[----:B------:R-:W-:Y:S01]  /*9640*/  IMAD.IADD R20, R75, 0x1, R154 ;  /* 0x000000014b147824 */ /* 0x000fe200078e029a */
[----:B------:R-:W-:Y:S01]  /*9650*/  ISETP.NE.AND P1, PT, R79, 0x2, PT ;  /* 0x000000024f00780c */ /* 0x000fe20003f25270 */
[----:B------:R-:W-:Y:S01]  /*9660*/  IMAD.IADD R21, R77, 0x1, R156 ;  /* 0x000000014d157824 */ /* 0x000fe200078e029c */
[----:B--2---:R-:W-:Y:S02]  /*9670*/  SEL R0, RZ, 0x1, P0 ;  /* 0x00000001ff007807 */ /* 0x004fe40000000000 */
[----:B------:R-:W-:Y:S02]  /*9680*/  SEL R3, RZ, 0x1, P1 ;  /* 0x00000001ff037807 */ /* 0x000fe40000800000 */
[----:B------:R-:W-:Y:S02]  /*9690*/  LOP3.LUT R165, R165, R0, RZ, 0x3c, !PT ;  /* 0x00000000a5a57212 */ /* 0x000fe400078e3cff */
[----:B------:R-:W-:Y:S02]  /*96a0*/  LOP3.LUT R166, R166, R3, RZ, 0x3c, !PT ;  /* 0x00000003a6a67212 */ /* 0x000fe400078e3cff */
[----:B------:R-:W-:Y:S02]  /*96b0*/  @P2 R2UR UR36, R164 ;  /* 0x00000000a42422ca */ /* 0x000fe400000e0000 */
[----:B------:R-:W-:Y:S02]  /*96c0*/  SEL R173, R173, RZ, P0 ;  /* 0x000000ffadad7207 */ /* 0x000fe40000000000 */
[----:B------:R-:W-:Y:S01]  /*96d0*/  SEL R79, R79, RZ, P1 ;  /* 0x000000ff4f4f7207 */ /* 0x000fe20000800000 */
[----:B------:R-:W-:Y:S10]  /*96e0*/  @P2 BRA `(.L_x_113) ;  /* 0xffffffb4001c2947 */ /* 0x000ff4000383ffff */
[----:B------:R-:W-:-:S09]  /*96f0*/  UISETP.NE.AND UP0, UPT, UR51, URZ, UPT ;  /* 0x000000ff3300728c */ /* 0x000fd2000bf05270 */
[----:B------:R-:W-:Y:S05]  /*9700*/  BRA.U !UP0, `(.L_x_114) ;  /* 0x0000000108487547 */ /* 0x000fea000b800000 */
[----:B------:R-:W2:Y:S02]  /*9710*/  LDCU.64 UR4, c[0x0][0x890] ;  /* 0x00011200ff0477ac */ /* 0x000ea40008000a00 */
[----:B--2---:R-:W-:-:S04]  /*9720*/  UISETP.NE.U32.AND UP0, UPT, UR4, URZ, UPT ;  /* 0x000000ff0400728c */ /* 0x004fc8000bf05070 */
[----:B------:R-:W-:-:S09]  /*9730*/  UISETP.NE.AND.EX UP0, UPT, UR5, URZ, UPT, UP0 ;  /* 0x000000ff0500728c */ /* 0x000fd2000bf05300 */
[----:B------:R-:W-:Y:S05]  /*9740*/  BRA.U UP0, `(.L_x_115) ;  /* 0x00000001000c7547 */ /* 0x000fea000b800000 */
[----:B------:R-:W-:-:S13]  /*9750*/  FSETP.NEU.AND P0, PT, R81, RZ, PT ;  /* 0x000000ff5100720b */ /* 0x000fda0003f0d000 */
[----:B------:R-:W-:Y:S05]  /*9760*/  @!P0 EXIT ;  /* 0x000000000000894d */ /* 0x000fea0003800000 */
[----:B------:R-:W-:Y:S05]  /*9770*/  BRA `(.L_x_114) ;  /* 0x00000000002c7947 */ /* 0x000fea0003800000 */
.L_x_115:
[----:B------:R-:W-:Y:S01]  /*9780*/  ISETP.NE.AND P0, PT, R172, RZ, PT ;  /* 0x000000ffac00720c */ /* 0x000fe20003f05270 */
[----:B------:R-:W-:-:S12]  /*9790*/  BSSY.RECONVERGENT B0, `(.L_x_114) ;  /* 0x0000009000007945 */ /* 0x000fd80003800200 */
[----:B------:R-:W-:Y:S05]  /*97a0*/  @P0 BRA `(.L_x_116) ;  /* 0x0000000000140947 */ /* 0x000fea0003800000 */
[----:B------:R-:W2:Y:S02]  /*97b0*/  LDCU.64 UR4, c[0x0][0x888] ;  /* 0x00011100ff0477ac */ /* 0x000ea40008000a00 */
[----:B--2---:R-:W-:-:S04]  /*97c0*/  ISETP.NE.U32.AND P0, PT, RZ, UR4, PT ;  /* 0x00000004ff007c0c */ /* 0x004fc8000bf05070 */
[----:B------:R-:W-:-:S13]  /*97d0*/  ISETP.NE.AND.EX P0, PT, RZ, UR5, PT, P0 ;  /* 0x00000005ff007c0c */ /* 0x000fda000bf05300 */
[----:B------:R-:W-:Y:S05]  /*97e0*/  @!P0 EXIT ;  /* 0x000000000000894d */ /* 0x000fea0003800000 */
[----:B------:R-:W-:Y:S05]  /*97f0*/  BRA `(.L_x_117) ;  /* 0x0000000000087947 */ /* 0x000fea0003800000 */
.L_x_116:
[----:B------:R-:W-:-:S13]  /*9800*/  FSETP.NEU.AND P0, PT, R81, RZ, PT ;  /* 0x000000ff5100720b */ /* 0x000fda0003f0d000 */
[----:B------:R-:W-:Y:S05]  /*9810*/  @!P0 EXIT ;  /* 0x000000000000894d */ /* 0x000fea0003800000 */
.L_x_117:
[----:B------:R-:W-:Y:S05]  /*9820*/  BSYNC.RECONVERGENT B0 ;  /* 0x0000000000007941 */ /* 0x000fea0003800200 */
.L_x_114:
[----:B------:R-:W-:Y:S01]  /*9830*/  ULEA UR4, UR49, UR48, 0x3 ;  /* 0x0000003031047291 */ /* 0x000fe2000f8e18ff */
[----:B------:R-:W-:-:S04]  /*9840*/  DEPBAR.LE SB0, 0x0 ;  /* 0x000080000000791a */ /* 0x000fc80000000000 */
[----:B------:R-:W-:-:S04]  /*9850*/  UIADD3 UR4, UPT, UPT, UR4, 0x38, URZ ;  /* 0x0000003804047890 */ /* 0x000fc8000fffe0ff */
[----:B------:R-:W-:-:S09]  /*9860*/  UPRMT UR4, UR37, 0x654, UR4 ;  /* 0x0000065425047896 */ /* 0x000fd20008000004 */
[----:B------:R-:W-:Y:S01]  /*9870*/  SYNCS.ARRIVE.TRANS64.RED.A1T0 RZ, [UR4], RZ ;  /* 0x000000ffffff79a7 */ /* 0x000fe20008100404 */
[----:B------:R-:W-:Y:S05]  /*9880*/  EXIT ;  /* 0x000000000000794d */ /* 0x000fea0003800000 */
.L_x_19:
[----:B--2---:R2:W1:Y:S02]  /*9890*/  SYNCS.PHASECHK.TRANS64.TRYWAIT P0, [R3+URZ+0xb0], R2 ;  /* 0x0000b002030075a7 */ /* 0x00446400080011ff */
[----:B-1----:R-:W-:Y:S05]  /*98a0*/  @!P0 NANOSLEEP.SYNCS 0x989680 ;  /* 0x009896800000895d */ /* 0x002fea0003900000 */
[----:B------:R-:W1:Y:S02]  /*98b0*/  @!P0 SYNCS.PHASECHK.TRANS64 P0, [R3+URZ+0xb0], R2 ;  /* 0x0000b002030085a7 */ /* 0x000e6400080010ff */
[----:B-1----:R-:W-:Y:S05]  /*98c0*/  @!P0 BRA `(.L_x_19) ;  /* 0xfffffffc00f08947 */ /* 0x002fea000383ffff */
[----:B------:R-:W-:Y:S05]  /*98d0*/  BRA `(.L_x_118) ;  /* 0xffffff7c001c7947 */ /* 0x000fea000383ffff */
.L_x_22:
[----:B-1----:R-:W-:Y:S07]  /*98e0*/  MOV R2, UR33 ;  /* 0x0000002100027c02 */ /* 0x002fee0008000f00 */
.L_x_119:
[----:B-1----:R1:W2:Y:S02]  /*98f0*/  SYNCS.PHASECHK.TRANS64.TRYWAIT P0, [R2+URZ+0x10], R5 ;  /* 0x00001005020075a7 */ /* 0x0022a400080011ff */
[----:B--2---:R-:W-:Y:S05]  /*9900*/  @!P0 NANOSLEEP.SYNCS 0x989680 ;  /* 0x009896800000895d */ /* 0x004fea0003900000 */
[----:B------:R-:W2:Y:S02]  /*9910*/  @!P0 SYNCS.PHASECHK.TRANS64 P0, [R2+URZ+0x10], R5 ;  /* 0x00001005020085a7 */ /* 0x000ea400080010ff */
[----:B--2---:R-:W-:Y:S05]  /*9920*/  @!P0 BRA `(.L_x_119) ;  /* 0xfffffffc00f08947 */ /* 0x004fea000383ffff */
[----:B------:R-:W-:Y:S05]  /*9930*/  BRA `(.L_x_21) ;  /* 0xffffff7c006c7947 */ /* 0x000fea000383ffff */
.L_x_28:
[----:B-1----:R-:W-:Y:S07]  /*9940*/  MOV R2, UR33 ;  /* 0x0000002100027c02 */ /* 0x002fee0008000f00 */
.L_x_120:
[----:B-1----:R1:W2:Y:S02]  /*9950*/  SYNCS.PHASECHK.TRANS64.TRYWAIT P0, [R2+URZ+0x10], R5 ;  /* 0x00001005020075a7 */ /* 0x0022a400080011ff */
[----:B--2---:R-:W-:Y:S05]  /*9960*/  @!P0 NANOSLEEP.SYNCS 0x989680 ;  /* 0x009896800000895d */ /* 0x004fea0003900000 */
[----:B------:R-:W2:Y:S02]  /*9970*/  @!P0 SYNCS.PHASECHK.TRANS64 P0, [R2+URZ+0x10], R5 ;  /* 0x00001005020085a7 */ /* 0x000ea400080010ff */
[----:B--2---:R-:W-:Y:S05]  /*9980*/  @!P0 BRA `(.L_x_120) ;  /* 0xfffffffc00f08947 */ /* 0x004fea000383ffff */
[----:B------:R-:W-:Y:S05]  /*9990*/  BRA `(.L_x_27) ;  /* 0xffffff8000447947 */ /* 0x000fea000383ffff */
.L_x_32:
[----:B-1----:R1:W2:Y:S02]  /*99a0*/  SYNCS.PHASECHK.TRANS64.TRYWAIT P0, [R2+URZ+0x60], R3 ;  /* 0x00006003020075a7 */ /* 0x0022a400080011ff */
[----:B--2---:R-:W-:Y:S05]  /*99b0*/  @!P0 NANOSLEEP.SYNCS 0x989680 ;  /* 0x009896800000895d */ /* 0x004fea0003900000 */
[----:B------:R-:W2:Y:S02]  /*99c0*/  @!P0 SYNCS.PHASECHK.TRANS64 P0, [R2+URZ+0x60], R3 ;  /* 0x00006003020085a7 */ /* 0x000ea400080010ff */
[----:B--2---:R-:W-:Y:S05]  /*99d0*/  @!P0 BRA `(.L_x_32) ;  /* 0xfffffffc00f08947 */ /* 0x004fea000383ffff */
[----:B------:R-:W-:Y:S05]  /*99e0*/  BRA `(.L_x_121) ;  /* 0xffffff8000fc7947 */ /* 0x000fea000383ffff */
.L_x_36:
[----:B----4-:R-:W-:-:S07]  /*99f0*/  MOV R0, UR4 ;  /* 0x0000000400007c02 */ /* 0x010fce0008000f00 */
.L_x_122:
[----:B-1----:R1:W2:Y:S02]  /*9a00*/  SYNCS.PHASECHK.TRANS64.TRYWAIT P0, [R0+URZ], R3 ;  /* 0x00000003000075a7 */ /* 0x0022a400080011ff */
[----:B--2---:R-:W-:Y:S05]  /*9a10*/  @!P0 NANOSLEEP.SYNCS 0x989680 ;  /* 0x009896800000895d */ /* 0x004fea0003900000 */
[----:B------:R-:W2:Y:S02]  /*9a20*/  @!P0 SYNCS.PHASECHK.TRANS64 P0, [R0+URZ], R3 ;  /* 0x00000003000085a7 */ /* 0x000ea400080010ff */
[----:B--2---:R-:W-:Y:S05]  /*9a30*/  @!P0 BRA `(.L_x_122) ;  /* 0xfffffffc00f08947 */ /* 0x004fea000383ffff */
[----:B------:R-:W-:Y:S05]  /*9a40*/  BRA `(.L_x_123) ;  /* 0xffffff88006c7947 */ /* 0x000fea000383ffff */
.L_x_39:
[----:B-1----:R1:W2:Y:S02]  /*9a50*/  SYNCS.PHASECHK.TRANS64.TRYWAIT P0, [R0+URZ+0xa0], R5 ;  /* 0x0000a005000075a7 */ /* 0x0022a400080011ff */
[----:B--2---:R-:W-:Y:S05]  /*9a60*/  @!P0 NANOSLEEP.SYNCS 0x989680 ;  /* 0x009896800000895d */ /* 0x004fea0003900000 */
[----:B------:R-:W2:Y:S02]  /*9a70*/  @!P0 SYNCS.PHASECHK.TRANS64 P0, [R0+URZ+0xa0], R5 ;  /* 0x0000a005000085a7 */ /* 0x000ea400080010ff */
[----:B--2---:R-:W-:Y:S05]  /*9a80*/  @!P0 BRA `(.L_x_39) ;  /* 0xfffffffc00f08947 */ /* 0x004fea000383ffff */
[----:B------:R-:W-:Y:S05]  /*9a90*/  BRA `(.L_x_124) ;  /* 0xffffff8800c87947 */ /* 0x000fea000383ffff */
.L_x_40:
[----:B------:R-:W-:-:S07]  /*9aa0*/  MOV R0, UR5 ;  /* 0x0000000500007c02 */ /* 0x000fce0008000f00 */
.L_x_125:
[----:B-1----:R1:W2:Y:S02]  /*9ab0*/  SYNCS.PHASECHK.TRANS64.TRYWAIT P0, [R0+URZ+0x70], R5 ;  /* 0x00007005000075a7 */ /* 0x0022a400080011ff */
[----:B--2---:R-:W-:Y:S05]  /*9ac0*/  @!P0 NANOSLEEP.SYNCS 0x989680 ;  /* 0x009896800000895d */ /* 0x004fea0003900000 */
[----:B------:R-:W2:Y:S02]  /*9ad0*/  @!P0 SYNCS.PHASECHK.TRANS64 P0, [R0+URZ+0x70], R5 ;  /* 0x00007005000085a7 */ /* 0x000ea400080010ff */
[----:B--2---:R-:W-:Y:S05]  /*9ae0*/  @!P0 BRA `(.L_x_125) ;  /* 0xfffffffc00f08947 */ /* 0x004fea000383ffff */
[----:B------:R-:W-:Y:S05]  /*9af0*/  BRA `(.L_x_126) ;  /* 0xffffff8800d87947 */ /* 0x000fea000383ffff */
.L_x_41:
[----:B-1----:R1:W2:Y:S02]  /*9b00*/  SYNCS.PHASECHK.TRANS64.TRYWAIT P1, [R0+URZ+0x60], R5 ;  /* 0x00006005000075a7 */ /* 0x0022a400080211ff */
[----:B--2---:R-:W-:Y:S05]  /*9b10*/  @!P1 NANOSLEEP.SYNCS 0x989680 ;  /* 0x009896800000995d */ /* 0x004fea0003900000 */
[----:B------:R-:W2:Y:S02]  /*9b20*/  @!P1 SYNCS.PHASECHK.TRANS64 P1, [R0+URZ+0x60], R5 ;  /* 0x00006005000095a7 */ /* 0x000ea400080210ff */
[----:B--2---:R-:W-:Y:S05]  /*9b30*/  @!P1 BRA `(.L_x_41) ;  /* 0xfffffffc00f09947 */ /* 0x004fea000383ffff */
[----:B------:R-:W-:Y:S05]  /*9b40*/  BRA `(.L_x_127) ;  /* 0xffffff8c00087947 */ /* 0x000fea000383ffff */
.L_x_44:
[----:B------:R-:W-:-:S07]  /*9b50*/  MOV R0, UR5 ;  /* 0x0000000500007c02 */ /* 0x000fce0008000f00 */
.L_x_128:
[----:B-1----:R1:W2:Y:S02]  /*9b60*/  SYNCS.PHASECHK.TRANS64.TRYWAIT P0, [R0+URZ+0x70], R3 ;  /* 0x00007003000075a7 */ /* 0x0022a400080011ff */
[----:B--2---:R-:W-:Y:S05]  /*9b70*/  @!P0 NANOSLEEP.SYNCS 0x989680 ;  /* 0x009896800000895d */ /* 0x004fea0003900000 */
[----:B------:R-:W2:Y:S02]  /*9b80*/  @!P0 SYNCS.PHASECHK.TRANS64 P0, [R0+URZ+0x70], R3 ;  /* 0x00007003000085a7 */ /* 0x000ea400080010ff */
[----:B--2---:R-:W-:Y:S05]  /*9b90*/  @!P0 BRA `(.L_x_128) ;  /* 0xfffffffc00f08947 */ /* 0x004fea000383ffff */
[----:B------:R-:W-:Y:S05]  /*9ba0*/  BRA `(.L_x_43) ;  /* 0xffffff8c005c7947 */ /* 0x000fea000383ffff */
.L_x_51:
[----:B-1----:R1:W2:Y:S02]  /*9bb0*/  SYNCS.PHASECHK.TRANS64.TRYWAIT P1, [R0+URZ+0x60], R5 ;  /* 0x00006005000075a7 */ /* 0x0022a400080211ff */
[----:B--2---:R-:W-:Y:S05]  /*9bc0*/  @!P1 NANOSLEEP.SYNCS 0x989680 ;  /* 0x009896800000995d */ /* 0x004fea0003900000 */
[----:B------:R-:W2:Y:S02]  /*9bd0*/  @!P1 SYNCS.PHASECHK.TRANS64 P1, [R0+URZ+0x60], R5 ;  /* 0x00006005000095a7 */ /* 0x000ea400080210ff */
[----:B--2---:R-:W-:Y:S05]  /*9be0*/  @!P1 BRA `(.L_x_51) ;  /* 0xfffffffc00f09947 */ /* 0x004fea000383ffff */
[----:B------:R-:W-:Y:S05]  /*9bf0*/  BRA `(.L_x_129) ;  /* 0xffffff9000ec7947 */ /* 0x000fea000383ffff */
.L_x_52:
[----:B------:R-:W-:-:S07]  /*9c00*/  MOV R3, UR14 ;  /* 0x0000000e00037c02 */ /* 0x000fce0008000f00 */
.L_x_130:
[----:B-1----:R1:W2:Y:S02]  /*9c10*/  SYNCS.PHASECHK.TRANS64.TRYWAIT P0, [R3+URZ+0x90], R0 ;  /* 0x00009000030075a7 */ /* 0x0022a400080011ff */
[----:B--2---:R-:W-:Y:S05]  /*9c20*/  @!P0 NANOSLEEP.SYNCS 0x989680 ;  /* 0x009896800000895d */ /* 0x004fea0003900000 */
[----:B------:R-:W2:Y:S02]  /*9c30*/  @!P0 SYNCS.PHASECHK.TRANS64 P0, [R3+URZ+0x90], R0 ;  /* 0x00009000030085a7 */ /* 0x000ea400080010ff */
[----:B--2---:R-:W-:Y:S05]  /*9c40*/  @!P0 BRA `(.L_x_130) ;  /* 0xfffffffc00f08947 */ /* 0x004fea000383ffff */
[----:B------:R-:W-:Y:S05]  /*9c50*/  BRA `(.L_x_131) ;  /* 0xffffff9400247947 */ /* 0x000fea000383ffff */
.L_x_55:
[----:B------:R-:W-:Y:S07]  /*9c60*/  MOV R0, UR19 ;  /* 0x0000001300007c02 */ /* 0x000fee0008000f00 */
.L_x_132:
[----:B-1----:R1:W2:Y:S02]  /*9c70*/  SYNCS.PHASECHK.TRANS64.TRYWAIT P0, [R0+URZ], R3 ;  /* 0x00000003000075a7 */ /* 0x0022a400080011ff */
[----:B--2---:R-:W-:Y:S05]  /*9c80*/  @!P0 NANOSLEEP.SYNCS 0x989680 ;  /* 0x009896800000895d */ /* 0x004fea0003900000 */
[----:B------:R-:W2:Y:S02]  /*9c90*/  @!P0 SYNCS.PHASECHK.TRANS64 P0, [R0+URZ], R3 ;  /* 0x00000003000085a7 */ /* 0x000ea400080010ff */
[----:B--2---:R-:W-:Y:S05]  /*9ca0*/  @!P0 BRA `(.L_x_132) ;  /* 0xfffffffc00f08947 */ /* 0x004fea000383ffff */
[----:B------:R-:W-:Y:S05]  /*9cb0*/  BRA `(.L_x_54) ;  /* 0xffffff9400407947 */ /* 0x000fea000383ffff */
.L_x_58:
[----:B------:R-:W-:-:S07]  /*9cc0*/  MOV R0, UR5 ;  /* 0x0000000500007c02 */ /* 0x000fce0008000f00 */
.L_x_133:
[----:B--2---:R2:W3:Y:S02]  /*9cd0*/  SYNCS.PHASECHK.TRANS64.TRYWAIT P0, [R0+URZ], R3 ;  /* 0x00000003000075a7 */ /* 0x0044e400080011ff */
[----:B---3--:R-:W-:Y:S05]  /*9ce0*/  @!P0 NANOSLEEP.SYNCS 0x989680 ;  /* 0x009896800000895d */ /* 0x008fea0003900000 */
[----:B------:R-:W3:Y:S02]  /*9cf0*/  @!P0 SYNCS.PHASECHK.TRANS64 P0, [R0+URZ], R3 ;  /* 0x00000003000085a7 */ /* 0x000ee400080010ff */
[----:B---3--:R-:W-:Y:S05]  /*9d00*/  @!P0 BRA `(.L_x_133) ;  /* 0xfffffffc00f08947 */ /* 0x008fea000383ffff */
[----:B------:R-:W-:Y:S05]  /*9d10*/  BRA `(.L_x_134) ;  /* 0xffffff98006c7947 */ /* 0x000fea000383ffff */
.L_x_59:
[----:B------:R-:W-:-:S07]  /*9d20*/  MOV R0, UR6 ;  /* 0x0000000600007c02 */ /* 0x000fce0008000f00 */
.L_x_135:
[----:B--2---:R2:W3:Y:S02]  /*9d30*/  SYNCS.PHASECHK.TRANS64.TRYWAIT P0, [R0+URZ], R3 ;  /* 0x00000003000075a7 */ /* 0x0044e400080011ff */
[----:B---3--:R-:W-:Y:S05]  /*9d40*/  @!P0 NANOSLEEP.SYNCS 0x989680 ;  /* 0x009896800000895d */ /* 0x008fea0003900000 */
[----:B------:R-:W3:Y:S02]  /*9d50*/  @!P0 SYNCS.PHASECHK.TRANS64 P0, [R0+URZ], R3 ;  /* 0x00000003000085a7 */ /* 0x000ee400080010ff */
[----:B---3--:R-:W-:Y:S05]  /*9d60*/  @!P0 BRA `(.L_x_135) ;  /* 0xfffffffc00f08947 */ /* 0x008fea000383ffff */
[----:B------:R-:W-:Y:S05]  /*9d70*/  BRA `(.L_x_136) ;  /* 0xffffff9800787947 */ /* 0x000fea000383ffff */
.L_x_64:
[----:B--2---:R2:W3:Y:S02]  /*9d80*/  SYNCS.PHASECHK.TRANS64.TRYWAIT P0, [R0+URZ+0x60], R3 ;  /* 0x00006003000075a7 */ /* 0x0044e400080011ff */
[----:B---3--:R-:W-:Y:S05]  /*9d90*/  @!P0 NANOSLEEP.SYNCS 0x989680 ;  /* 0x009896800000895d */ /* 0x008fea0003900000 */
[----:B------:R-:W3:Y:S02]  /*9da0*/  @!P0 SYNCS.PHASECHK.TRANS64 P0, [R0+URZ+0x60], R3 ;  /* 0x00006003000085a7 */ /* 0x000ee400080010ff */
[----:B---3--:R-:W-:Y:S05]  /*9db0*/  @!P0 BRA `(.L_x_64) ;  /* 0xfffffffc00f08947 */ /* 0x008fea000383ffff */
[----:B------:R-:W-:Y:S05]  /*9dc0*/  BRA `(.L_x_137) ;  /* 0xffffff9c00807947 */ /* 0x000fea000383ffff */
.L_x_67:
[----:B------:R-:W-:Y:S07]  /*9dd0*/  MOV R0, UR7 ;  /* 0x0000000700007c02 */ /* 0x000fee0008000f00 */
.L_x_138:
[----:B--2---:R2:W3:Y:S02]  /*9de0*/  SYNCS.PHASECHK.TRANS64.TRYWAIT P0, [R0+URZ+0x58], R3 ;  /* 0x00005803000075a7 */ /* 0x0044e400080011ff */
[----:B---3--:R-:W-:Y:S05]  /*9df0*/  @!P0 NANOSLEEP.SYNCS 0x989680 ;  /* 0x009896800000895d */ /* 0x008fea0003900000 */
[----:B------:R-:W3:Y:S02]  /*9e00*/  @!P0 SYNCS.PHASECHK.TRANS64 P0, [R0+URZ+0x58], R3 ;  /* 0x00005803000085a7 */ /* 0x000ee400080010ff */
[----:B---3--:R-:W-:Y:S05]  /*9e10*/  @!P0 BRA `(.L_x_138) ;  /* 0xfffffffc00f08947 */ /* 0x008fea000383ffff */
[----:B------:R-:W-:Y:S05]  /*9e20*/  BRA `(.L_x_66) ;  /* 0xffffffa000607947 */ /* 0x000fea000383ffff */
.L_x_70:
[----:B------:R-:W-:Y:S07]  /*9e30*/  MOV R3, UR7 ;  /* 0x0000000700037c02 */ /* 0x000fee0008000f00 */
.L_x_139:
[----:B-1----:R1:W2:Y:S02]  /*9e40*/  SYNCS.PHASECHK.TRANS64.TRYWAIT P0, [R3+URZ+0x38], R12 ;  /* 0x0000380c030075a7 */ /* 0x0022a400080011ff */
[----:B--2---:R-:W-:Y:S05]  /*9e50*/  @!P0 NANOSLEEP.SYNCS 0x989680 ;  /* 0x009896800000895d */ /* 0x004fea0003900000 */
[----:B------:R-:W2:Y:S02]  /*9e60*/  @!P0 SYNCS.PHASECHK.TRANS64 P0, [R3+URZ+0x38], R12 ;  /* 0x0000380c030085a7 */ /* 0x000ea400080010ff */
[----:B--2---:R-:W-:Y:S05]  /*9e70*/  @!P0 BRA `(.L_x_139) ;  /* 0xfffffffc00f08947 */ /* 0x004fea000383ffff */
[----:B------:R-:W-:Y:S05]  /*9e80*/  BRA `(.L_x_140) ;  /* 0xffffffa000d87947 */ /* 0x000fea000383ffff */
.L_x_71:
[----:B-1----:R-:W-:Y:S07]  /*9e90*/  MOV R3, UR7 ;  /* 0x0000000700037c02 */ /* 0x002fee0008000f00 */
.L_x_141:
[----:B-1----:R1:W2:Y:S02]  /*9ea0*/  SYNCS.PHASECHK.TRANS64.TRYWAIT P0, [R3+URZ+0x40], R12 ;  /* 0x0000400c030075a7 */ /* 0x0022a400080011ff */
[----:B--2---:R-:W-:Y:S05]  /*9eb0*/  @!P0 NANOSLEEP.SYNCS 0x989680 ;  /* 0x009896800000895d */ /* 0x004fea0003900000 */
[----:B------:R-:W2:Y:S02]  /*9ec0*/  @!P0 SYNCS.PHASECHK.TRANS64 P0, [R3+URZ+0x40], R12 ;  /* 0x0000400c030085a7 */ /* 0x000ea400080010ff */
[----:B--2---:R-:W-:Y:S05]  /*9ed0*/  @!P0 BRA `(.L_x_141) ;  /* 0xfffffffc00f08947 */ /* 0x004fea000383ffff */
[----:B------:R-:W-:Y:S05]  /*9ee0*/  BRA `(.L_x_142) ;  /* 0xffffffa400187947 */ /* 0x000fea000383ffff */
.L_x_72:
[----:B------:R-:W-:Y:S07]  /*9ef0*/  MOV R3, UR7 ;  /* 0x0000000700037c02 */ /* 0x000fee0008000f00 */
.L_x_143:
[----:B-1----:R1:W2:Y:S02]  /*9f00*/  SYNCS.PHASECHK.TRANS64.TRYWAIT P0, [R3+URZ+0x48], R12 ;  /* 0x0000480c030075a7 */ /* 0x0022a400080011ff */
[----:B--2---:R-:W-:Y:S05]  /*9f10*/  @!P0 NANOSLEEP.SYNCS 0x989680 ;  /* 0x009896800000895d */ /* 0x004fea0003900000 */
[----:B------:R-:W2:Y:S02]  /*9f20*/  @!P0 SYNCS.PHASECHK.TRANS64 P0, [R3+URZ+0x48], R12 ;  /* 0x0000480c030085a7 */ /* 0x000ea400080010ff */
[----:B--2---:R-:W-:Y:S05]  /*9f30*/  @!P0 BRA `(.L_x_143) ;  /* 0xfffffffc00f08947 */ /* 0x004fea000383ffff */
[----:B------:R-:W-:Y:S05]  /*9f40*/  BRA `(.L_x_144) ;  /* 0xffffffa400a07947 */ /* 0x000fea000383ffff */
.L_x_74:
[----:B------:R-:W-:-:S07]  /*9f50*/  MOV R0, UR7 ;  /* 0x0000000700007c02 */ /* 0x000fce0008000f00 */
.L_x_145:
[----:B-1----:R1:W3:Y:S02]  /*9f60*/  SYNCS.PHASECHK.TRANS64.TRYWAIT P0, [R0+URZ+0x38], R3 ;  /* 0x00003803000075a7 */ /* 0x0022e400080011ff */
[----:B---3--:R-:W-:Y:S05]  /*9f70*/  @!P0 NANOSLEEP.SYNCS 0x989680 ;  /* 0x009896800000895d */ /* 0x008fea0003900000 */
[----:B------:R-:W3:Y:S02]  /*9f80*/  @!P0 SYNCS.PHASECHK.TRANS64 P0, [R0+URZ+0x38], R3 ;  /* 0x00003803000085a7 */ /* 0x000ee400080010ff */
[----:B---3--:R-:W-:Y:S05]  /*9f90*/  @!P0 BRA `(.L_x_145) ;  /* 0xfffffffc00f08947 */ /* 0x008fea000383ffff */
[----:B------:R-:W-:Y:S05]  /*9fa0*/  BRA `(.L_x_146) ;  /* 0xffffffa800107947 */ /* 0x000fea000383ffff */
.L_x_75:
[----:B-1----:R-:W-:-:S07]  /*9fb0*/  MOV R0, UR7 ;  /* 0x0000000700007c02 */ /* 0x002fce0008000f00 */
.L_x_147:
[----:B-1----:R1:W3:Y:S02]  /*9fc0*/  SYNCS.PHASECHK.TRANS64.TRYWAIT P0, [R0+URZ+0x40], R3 ;  /* 0x00004003000075a7 */ /* 0x0022e400080011ff */
[----:B---3--:R-:W-:Y:S05]  /*9fd0*/  @!P0 NANOSLEEP.SYNCS 0x989680 ;  /* 0x009896800000895d */ /* 0x008fea0003900000 */
[----:B------:R-:W3:Y:S02]  /*9fe0*/  @!P0 SYNCS.PHASECHK.TRANS64 P0, [R0+URZ+0x40], R3 ;  /* 0x00004003000085a7 */ /* 0x000ee400080010ff */
[----:B---3--:R-:W-:Y:S05]  /*9ff0*/  @!P0 BRA `(.L_x_147) ;  /* 0xfffffffc00f08947 */ /* 0x008fea000383ffff */
[----:B------:R-:W-:Y:S05]  /*a000*/  BRA `(.L_x_148) ;  /* 0xffffffa800007947 */ /* 0x000fea000383ffff */
.L_x_77:
[----:B--2---:R2:W4:Y:S02]  /*a010*/  SYNCS.PHASECHK.TRANS64.TRYWAIT P0, [R0+URZ+0x60], R3 ;  /* 0x00006003000075a7 */ /* 0x00452400080011ff */
[----:B----4-:R-:W-:Y:S05]  /*a020*/  @!P0 NANOSLEEP.SYNCS 0x989680 ;  /* 0x009896800000895d */ /* 0x010fea0003900000 */
[----:B------:R-:W4:Y:S02]  /*a030*/  @!P0 SYNCS.PHASECHK.TRANS64 P0, [R0+URZ+0x60], R3 ;  /* 0x00006003000085a7 */ /* 0x000f2400080010ff */
[----:B----4-:R-:W-:Y:S05]  /*a040*/  @!P0 BRA `(.L_x_77) ;  /* 0xfffffffc00f08947 */ /* 0x010fea000383ffff */
[----:B------:R-:W-:Y:S05]  /*a050*/  BRA `(.L_x_149) ;  /* 0xffffffa800d47947 */ /* 0x000fea000383ffff */
.L_x_88:
[----:B-1----:R-:W-:Y:S04]  /*a060*/  MOV R0, UR48 ;  /* 0x0000003000007c02 */ /* 0x002fe80008000f00 */
[----:B------:R1:W3:Y:S03]  /*a070*/  SYNCS.PHASECHK.TRANS64.TRYWAIT P1, [R0+URZ+0x20], R5 ;  /* 0x00002005000075a7 */ /* 0x0002e600080211ff */
[----:B---3--:R-:W-:Y:S05]  /*a080*/  @!P1 NANOSLEEP.SYNCS 0x989680 ;  /* 0x009896800000995d */ /* 0x008fea0003900000 */
[----:B------:R-:W3:Y:S02]  /*a090*/  @!P1 SYNCS.PHASECHK.TRANS64 P1, [R0+URZ+0x20], R5 ;  /* 0x00002005000095a7 */ /* 0x000ee400080210ff */
[----:B---3--:R-:W-:Y:S05]  /*a0a0*/  @!P1 BRA `(.L_x_88) ;  /* 0xfffffffc00ec9947 */ /* 0x008fea000383ffff */
[----:B------:R-:W-:Y:S05]  /*a0b0*/  BRA `(.L_x_87) ;  /* 0xffffffb800547947 */ /* 0x000fea000383ffff */
.L_x_90:
[----:B-1----:R1:W4:Y:S02]  /*a0c0*/  SYNCS.PHASECHK.TRANS64.TRYWAIT P0, [R108+URZ+0x80], R3 ;  /* 0x000080036c0075a7 */ /* 0x00232400080011ff */
[----:B----4-:R-:W-:Y:S05]  /*a0d0*/  @!P0 NANOSLEEP.SYNCS 0x989680 ;  /* 0x009896800000895d */ /* 0x010fea0003900000 */
[----:B------:R-:W4:Y:S02]  /*a0e0*/  @!P0 SYNCS.PHASECHK.TRANS64 P0, [R108+URZ+0x80], R3 ;  /* 0x000080036c0085a7 */ /* 0x000f2400080010ff */
[----:B----4-:R-:W-:Y:S05]  /*a0f0*/  @!P0 BRA `(.L_x_90) ;  /* 0xfffffffc00f08947 */ /* 0x010fea000383ffff */
[----:B------:R-:W-:Y:S05]  /*a100*/  BRA `(.L_x_89) ;  /* 0xffffffb8008c7947 */ /* 0x000fea000383ffff */
.L_x_99:
[----:B--2---:R2:W4:Y:S02]  /*a110*/  SYNCS.PHASECHK.TRANS64.TRYWAIT P0, [R3+URZ+0x20], R0 ;  /* 0x00002000030075a7 */ /* 0x00452400080011ff */
[----:B----4-:R-:W-:Y:S05]  /*a120*/  @!P0 NANOSLEEP.SYNCS 0x989680 ;  /* 0x009896800000895d */ /* 0x010fea0003900000 */
[----:B------:R-:W4:Y:S02]  /*a130*/  @!P0 SYNCS.PHASECHK.TRANS64 P0, [R3+URZ+0x20], R0 ;  /* 0x00002000030085a7 */ /* 0x000f2400080010ff */
[----:B----4-:R-:W-:Y:S05]  /*a140*/  @!P0 BRA `(.L_x_99) ;  /* 0xfffffffc00f08947 */ /* 0x010fea000383ffff */
[----:B------:R-:W-:Y:S05]  /*a150*/  BRA `(.L_x_98) ;  /* 0xffffffcc003c7947 */ /* 0x000fea000383ffff */
.L_x_108:
[----:B-1----:R1:W4:Y:S02]  /*a160*/  SYNCS.PHASECHK.TRANS64.TRYWAIT P0, [R4+URZ+0x20], R3 ;  /* 0x00002003040075a7 */ /* 0x00232400080011ff */
[----:B----4-:R-:W-:Y:S05]  /*a170*/  @!P0 NANOSLEEP.SYNCS 0x989680 ;  /* 0x009896800000895d */ /* 0x010fea0003900000 */
[----:B------:R-:W4:Y:S02]  /*a180*/  @!P0 SYNCS.PHASECHK.TRANS64 P0, [R4+URZ+0x20], R3 ;  /* 0x00002003040085a7 */ /* 0x000f2400080010ff */
[----:B----4-:R-:W-:Y:S05]  /*a190*/  @!P0 BRA `(.L_x_108) ;  /* 0xfffffffc00f08947 */ /* 0x010fea000383ffff */
[----:B------:R-:W-:Y:S05]  /*a1a0*/  BRA `(.L_x_107) ;  /* 0xffffffe000387947 */ /* 0x000fea000383ffff */
        .weak           $__internal_0_$__cuda_sm10x_tcgen05_guardrail_trap_col_being_dealloced_not_returned_by_alloc
        .type           $__internal_0_$__cuda_sm10x_tcgen05_guardrail_trap_col_being_dealloced_not_returned_by_alloc,@function
        .size           $__internal_0_$__cuda_sm10x_tcgen05_guardrail_trap_col_being_dealloced_not_returned_by_alloc,($__internal_1_$__cuda_sm10x_tcgen05_guardrail_trap_phase_invalid_during_alloc - $__internal_0_$__cuda_sm10x_tcgen05_guardrail_trap_col_being_dealloced_not_returned_by_alloc)
$__internal_0_$__cuda_sm10x_tcgen05_guardrail_trap_col_being_dealloced_not_returned_by_alloc:
[----:B------:R-:W-:Y:S05]  /*a1b0*/  BPT.TRAP 0x1 ;  /* 0x000000040000795c */ /* 0x000fea0000300000 */
[----:B------:R-:W-:-:S04]  /*a1c0*/  HFMA2 R3, -RZ, RZ, 0, 0 ;  /* 0x00000000ff037431 */ /* 0x000fc800000001ff */
[----:B------:R-:W-:Y:S05]  /*a1d0*/  RET.REL.NODEC R2 `(_ZN7cutlass13device_kernelINS_4gemm6kernel13GemmUniversalIN4cute5tupleIJiiiiEEENS1_10collective13CollectiveMmaINS1_35MainloopSm100TmaUmmaWarpSpecializedILi2ELi2ELi2ENS5_IJNS4_1CILi1EEESB_SB_EEEEENS5_IJNSA_ILi128EEENSA_ILi192EEESE_EEENS_10bfloat16_tENS5_IJlSB_lEEESH_SI_NS4_8TiledMMAINS4_8MMA_AtomIJNS4_20SM100_MMA_F16BF16_SSISH_SH_fLi128ELi192ELNS4_4UMMA5MajorE0ELSN_0ELNSM_7ScaleInE0ELSO_0EEEEEENS4_6LayoutISC_NS5_IJNSA_ILi0EEESS_SS_EEEEENS5_IJNS4_10UnderscoreESV_SV_EEEEENS4_13SM90_TMA_LOADENS4_14ComposedLayoutINS4_7SwizzleILi3ELi4ELi3EEENS4_18smem_ptr_flag_bitsILi16EEENSR_INS5_IJNSA_ILi8EEENSA_ILi64EEEEEENS5_IJS15_SB_EEEEEEEvNS4_8identityESY_S19_vS1A_EENS_8epilogue10collective18CollectiveEpilogueINS1C_23Sm100TmaWarpSpecializedILi3ELi2ELi64ELb1ELb0EEEJSG_NS5_IJNSR_ISE_SB_EENSR_IS15_SB_EEEEESH_SI_SH_SI_NS1C_6fusion15FusionCallbacksIS1G_NS1K_17LinearCombinationISH_fSH_fLNS_15FloatRoundStyleE2EEESG_S1J_JEEENS4_5SM1004TMEM4LOAD26SM100_TMEM_LOAD_32dp32b64xESY_S19_NS4_39AutoVectorizingCopyWithAssumedAlignmentILi128EEENS4_14SM90_TMA_STOREES19_S1V_S1V_EEEvvEEEEvNT_6ParamsE) ;  /* 0xffffff5c02887950 */ /* 0x000fea0003c3ffff */
        .weak           $__internal_1_$__cuda_sm10x_tcgen05_guardrail_trap_phase_invalid_during_alloc
        .type           $__internal_1_$__cuda_sm10x_tcgen05_guardrail_trap_phase_invalid_during_alloc,@function
        .size           $__internal_1_$__cuda_sm10x_tcgen05_guardrail_trap_phase_invalid_during_alloc,($__internal_2_$__cuda_sm10x_tcgen05_guardrail_trap_unallocated_columns_being_dealloced - $__internal_1_$__cuda_sm10x_tcgen05_guardrail_trap_phase_invalid_during_alloc)
$__internal_1_$__cuda_sm10x_tcgen05_guardrail_trap_phase_invalid_during_alloc:
[----:B------:R-:W-:Y:S05]  /*a1e0*/  BPT.TRAP 0x1 ;  /* 0x000000040000795c */ /* 0x000fea0000300000 */
[----:B------:R-:W-:-:S04]  /*a1f0*/  MOV R3, 0x0 ;  /* 0x0000000000037802 */ /* 0x000fc80000000f00 */
[----:B------:R-:W-:Y:S05]  /*a200*/  RET.REL.NODEC R2 `(_ZN7cutlass13device_kernelINS_4gemm6kernel13GemmUniversalIN4cute5tupleIJiiiiEEENS1_10collective13CollectiveMmaINS1_35MainloopSm100TmaUmmaWarpSpecializedILi2ELi2ELi2ENS5_IJNS4_1CILi1EEESB_SB_EEEEENS5_IJNSA_ILi128EEENSA_ILi192EEESE_EEENS_10bfloat16_tENS5_IJlSB_lEEESH_SI_NS4_8TiledMMAINS4_8MMA_AtomIJNS4_20SM100_MMA_F16BF16_SSISH_SH_fLi128ELi192ELNS4_4UMMA5MajorE0ELSN_0ELNSM_7ScaleInE0ELSO_0EEEEEENS4_6LayoutISC_NS5_IJNSA_ILi0EEESS_SS_EEEEENS5_IJNS4_10UnderscoreESV_SV_EEEEENS4_13SM90_TMA_LOADENS4_14ComposedLayoutINS4_7SwizzleILi3ELi4ELi3EEENS4_18smem_ptr_flag_bitsILi16EEENSR_INS5_IJNSA_ILi8EEENSA_ILi64EEEEEENS5_IJS15_SB_EEEEEEEvNS4_8identityESY_S19_vS1A_EENS_8epilogue10collective18CollectiveEpilogueINS1C_23Sm100TmaWarpSpecializedILi3ELi2ELi64ELb1ELb0EEEJSG_NS5_IJNSR_ISE_SB_EENSR_IS15_SB_EEEEESH_SI_SH_SI_NS1C_6fusion15FusionCallbacksIS1G_NS1K_17LinearCombinationISH_fSH_fLNS_15FloatRoundStyleE2EEESG_S1J_JEEENS4_5SM1004TMEM4LOAD26SM100_TMEM_LOAD_32dp32b64xESY_S19_NS4_39AutoVectorizingCopyWithAssumedAlignmentILi128EEENS4_14SM90_TMA_STOREES19_S1V_S1V_EEEvvEEEEvNT_6ParamsE) ;  /* 0xffffff5c027c7950 */ /* 0x000fea0003c3ffff */
        .weak           $__internal_2_$__cuda_sm10x_tcgen05_guardrail_trap_unallocated_columns_being_dealloced
        .type           $__internal_2_$__cuda_sm10x_tcgen05_guardrail_trap_unallocated_columns_being_dealloced,@function
        .size           $__internal_2_$__cuda_sm10x_tcgen05_guardrail_trap_unallocated_columns_being_dealloced,(.L_x_151 - $__internal_2_$__cuda_sm10x_tcgen05_guardrail_trap_unallocated_columns_being_dealloced)
$__internal_2_$__cuda_sm10x_tcgen05_guardrail_trap_unallocated_columns_being_dealloced:
[----:B------:R-:W-:Y:S05]  /*a210*/  BPT.TRAP 0x1 ;  /* 0x000000040000795c */ /* 0x000fea0000300000 */
[----:B------:R-:W-:-:S04]  /*a220*/  HFMA2 R3, -RZ, RZ, 0, 0 ;  /* 0x00000000ff037431 */ /* 0x000fc800000001ff */
[----:B------:R-:W-:Y:S05]  /*a230*/  RET.REL.NODEC R2 `(_ZN7cutlass13device_kernelINS_4gemm6kernel13GemmUniversalIN4cute5tupleIJiiiiEEENS1_10collective13CollectiveMmaINS1_35MainloopSm100TmaUmmaWarpSpecializedILi2ELi2ELi2ENS5_IJNS4_1CILi1EEESB_SB_EEEEENS5_IJNSA_ILi128EEENSA_ILi192EEESE_EEENS_10bfloat16_tENS5_IJlSB_lEEESH_SI_NS4_8TiledMMAINS4_8MMA_AtomIJNS4_20SM100_MMA_F16BF16_SSISH_SH_fLi128ELi192ELNS4_4UMMA5MajorE0ELSN_0ELNSM_7ScaleInE0ELSO_0EEEEEENS4_6LayoutISC_NS5_IJNSA_ILi0EEESS_SS_EEEEENS5_IJNS4_10UnderscoreESV_SV_EEEEENS4_13SM90_TMA_LOADENS4_14ComposedLayoutINS4_7SwizzleILi3ELi4ELi3EEENS4_18smem_ptr_flag_bitsILi16EEENSR_INS5_IJNSA_ILi8EEENSA_ILi64EEEEEENS5_IJS15_SB_EEEEEEEvNS4_8identityESY_S19_vS1A_EENS_8epilogue10collective18CollectiveEpilogueINS1C_23Sm100TmaWarpSpecializedILi3ELi2ELi64ELb1ELb0EEEJSG_NS5_IJNSR_ISE_SB_EENSR_IS15_SB_EEEEESH_SI_SH_SI_NS1C_6fusion15FusionCallbacksIS1G_NS1K_17LinearCombinationISH_fSH_fLNS_15FloatRoundStyleE2EEESG_S1J_JEEENS4_5SM1004TMEM4LOAD26SM100_TMEM_LOAD_32dp32b64xESY_S19_NS4_39AutoVectorizingCopyWithAssumedAlignmentILi128EEENS4_14SM90_TMA_STOREES19_S1V_S1V_EEEvvEEEEvNT_6ParamsE) ;  /* 0xffffff5c02707950 */ /* 0x000fea0003c3ffff */
.L_x_150:
[----:B------:R-:W-:-:S00]  /*a240*/  BRA `(.L_x_150) ;  /* 0xfffffffc00fc7947 */ /* 0x000fc0000383ffff */
[----:B------:R-:W-:-:S00]  /*a250*/  NOP ;  /* 0x0000000000007918 */ /* 0x000fc00000000000 */
        /* <DEDUP_REMOVED lines=10> */
.L_x_151:


//--------------------- .nv.global.init           --------------------------
	.section	.nv.global.init,"aw",@progbits
.nv.global.init:
	.type		$str$27,@object
	.size		$str$27,($str$28 - $str$27)
$str$27:
        /*0000*/ 	.byte	0x28, 0x61, 0x64, 0x64, 0x72, 0x65, 0x73, 0x73, 0x20, 0x26, 0x20, 0x6d, 0x61, 0x73, 0x6b, 0x29
        /*0010*/ 	.byte	0x20, 0x3d, 0x3d, 0x20, 0x30, 0x00
	.type		$str$28,@object
	.size		$str$28,($str$26 - $str$28)
$str$28:
        /*0016*/ 	.byte	0x2f, 0x74, 0x6d, 0x70, 0x2f, 0x63, 0x75, 0x74, 0x6c, 0x61, 0x73, 0x73, 0x5f, 0x73, 0x77, 0x65
        /*0026*/ 	.byte	0x65, 0x70, 0x5f, 0x73, 0x72, 0x63, 0x2f, 0x69, 0x6e, 0x63, 0x6c, 0x75, 0x64, 0x65, 0x2f, 0x63
        /*0036*/ 	.byte	0x75, 0x74, 0x65, 0x2f, 0x70, 0x6f, 0x69, 0x6e, 0x74, 0x65, 0x72, 0x5f, 0x66, 0x6c, 0x61, 0x67
        /*0046*/ 	.byte	0x67, 0x65, 0x64, 0x2e, 0x68, 0x70, 0x70, 0x00
	.type		$str$26,@object
	.size		$str$26,($str$25 - $str$26)
$str$26:
        /*004e*/ 	.byte	0x2f, 0x74, 0x6d, 0x70, 0x2f, 0x63, 0x75, 0x74, 0x6c, 0x61, 0x73, 0x73, 0x5f, 0x73, 0x77, 0x65
        /*005e*/ 	.byte	0x65, 0x70, 0x5f, 0x73, 0x72, 0x63, 0x2f, 0x69, 0x6e, 0x63, 0x6c, 0x75, 0x64, 0x65, 0x2f, 0x63
        /*006e*/ 	.byte	0x75, 0x74, 0x65, 0x2f, 0x61, 0x74, 0x6f, 0x6d, 0x2f, 0x63, 0x6f, 0x70, 0x79, 0x5f, 0x74, 0x72
        /*007e*/ 	.byte	0x61, 0x69, 0x74, 0x73, 0x5f, 0x73, 0x6d, 0x31, 0x30, 0x30, 0x2e, 0x68, 0x70, 0x70, 0x00
	.type		$str$25,@object
	.size		$str$25,(__unnamed_1 - $str$25)
$str$25:
        /*008d*/ 	.byte	0x28, 0x28, 0x75, 0x69, 0x6e, 0x74, 0x33, 0x32, 0x5f, 0x74, 0x28, 0x74, 0x68, 0x72, 0x65, 0x61
        /*009d*/ 	.byte	0x64, 0x49, 0x64, 0x78, 0x2e, 0x78, 0x29, 0x20, 0x2f, 0x20, 0x33, 0x32, 0x29, 0x20, 0x25, 0x20
        /*00ad*/ 	.byte	0x34, 0x29, 0x20, 0x3d, 0x3d, 0x20, 0x28, 0x28, 0x28, 0x74, 0x6d, 0x65, 0x6d, 0x5f, 0x61, 0x64
        /*00bd*/ 	.byte	0x64, 0x72, 0x20, 0x3e, 0x3e, 0x20, 0x31, 0x36, 0x29, 0x20, 0x2f, 0x20, 0x33, 0x32, 0x29, 0x20
        /*00cd*/ 	.byte	0x25, 0x20, 0x34, 0x29, 0x00
	.type		__unnamed_1,@object
	.size		__unnamed_1,(__unnamed_2 - __unnamed_1)
__unnamed_1:
        /*00d2*/ 	.byte	0x61, 0x75, 0x74, 0x6f, 0x20, 0x63, 0x75, 0x74, 0x65, 0x3a, 0x3a, 0x61, 0x73, 0x5f, 0x70, 0x6f
        /* <DEDUP_REMOVED lines=24> */
        /*0262*/ 	.byte	0x38, 0x31, 0x39, 0x32, 0x3e, 0x3e, 0x3e, 0x3e, 0x5d, 0x00
	.type		__unnamed_2,@object
	.size		__unnamed_2,(.L_2 - __unnamed_2)
__unnamed_2:
        /* <DEDUP_REMOVED lines=43> */
        /*051c*/ 	.byte	0x74, 0x65, 0x3a, 0x3a, 0x43, 0x3c, 0x30, 0x3e, 0x3e, 0x3e, 0x3e, 0x5d, 0x00
.L_2:


//--------------------- .nv.shared._ZN7cutlass13device_kernelINS_4gemm6kernel13GemmUniversalIN4cute5tupleIJiiiiEEENS1_10collective13CollectiveMmaINS1_35MainloopSm100TmaUmmaWarpSpecializedILi2ELi2ELi2ENS5_IJNS4_1CILi1EEESB_SB_EEEEENS5_IJNSA_ILi128EEENSA_ILi192EEESE_EEENS_10bfloat16_tENS5_IJlSB_lEEESH_SI_NS4_8TiledMMAINS4_8MMA_AtomIJNS4_20SM100_MMA_F16BF16_SSISH_SH_fLi128ELi192ELNS4_4UMMA5MajorE0ELSN_0ELNSM_7ScaleInE0ELSO_0EEEEEENS4_6LayoutISC_NS5_IJNSA_ILi0EEESS_SS_EEEEENS5_IJNS4_10UnderscoreESV_SV_EEEEENS4_13SM90_TMA_LOADENS4_14ComposedLayoutINS4_7SwizzleILi3ELi4ELi3EEENS4_18smem_ptr_flag_bitsILi16EEENSR_INS5_IJNSA_ILi8EEENSA_ILi64EEEEEENS5_IJS15_SB_EEEEEEEvNS4_8identityESY_S19_vS1A_EENS_8epilogue10collective18CollectiveEpilogueINS1C_23Sm100TmaWarpSpecializedILi3ELi2ELi64ELb1ELb0EEEJSG_NS5_IJNSR_ISE_SB_EENSR_IS15_SB_EEEEESH_SI_SH_SI_NS1C_6fusion15FusionCallbacksIS1G_NS1K_17LinearCombinationISH_fSH_fLNS_15FloatRoundStyleE2EEESG_S1J_JEEENS4_5SM1004TMEM4LOAD26SM100_TMEM_LOAD_32dp32b64xESY_S19_NS4_39AutoVectorizingCopyWithAssumedAlignmentILi128EEENS4_14SM90_TMA_STOREES19_S1V_S1V_EEEvvEEEEvNT_6ParamsE --------------------------
	.section	.nv.shared._ZN7cutlass13device_kernelINS_4gemm6kernel13GemmUniversalIN4cute5tupleIJiiiiEEENS1_10collective13CollectiveMmaINS1_35MainloopSm100TmaUmmaWarpSpecializedILi2ELi2ELi2ENS5_IJNS4_1CILi1EEESB_SB_EEEEENS5_IJNSA_ILi128EEENSA_ILi192EEESE_EEENS_10bfloat16_tENS5_IJlSB_lEEESH_SI_NS4_8TiledMMAINS4_8MMA_AtomIJNS4_20SM100_MMA_F16BF16_SSISH_SH_fLi128ELi192ELNS4_4UMMA5MajorE0ELSN_0ELNSM_7ScaleInE0ELSO_0EEEEEENS4_6LayoutISC_NS5_IJNSA_ILi0EEESS_SS_EEEEENS5_IJNS4_10UnderscoreESV_SV_EEEEENS4_13SM90_TMA_LOADENS4_14ComposedLayoutINS4_7SwizzleILi3ELi4ELi3EEENS4_18smem_ptr_flag_bitsILi16EEENSR_INS5_IJNSA_ILi8EEENSA_ILi64EEEEEENS5_IJS15_SB_EEEEEEEvNS4_8identityESY_S19_vS1A_EENS_8epilogue10collective18CollectiveEpilogueINS1C_23Sm100TmaWarpSpecializedILi3ELi2ELi64ELb1ELb0EEEJSG_NS5_IJNSR_ISE_SB_EENSR_IS15_SB_EEEEESH_SI_SH_SI_NS1C_6fusion15FusionCallbacksIS1G_NS1K_17LinearCombinationISH_fSH_fLNS_15FloatRoundStyleE2EEESG_S1J_JEEENS4_5SM1004TMEM4LOAD26SM100_TMEM_LOAD_32dp32b64xESY_S19_NS4_39AutoVectorizingCopyWithAssumedAlignmentILi128EEENS4_14SM90_TMA_STOREES19_S1V_S1V_EEEvvEEEEvNT_6ParamsE,"aw",@nobits
	.sectionflags	@""
	.align	16
	.zero		1024


//--------------------- .nv.shared.reserved.0     --------------------------
	.section	.nv.shared.reserved.0,"aw",@nobits
	.weak		__nv_reservedSMEM_offset_0_alias
	.size		__nv_reservedSMEM_offset_0_alias, 0, 64
	.other		__nv_reservedSMEM_offset_0_alias,@"STO_CUDA_RESERVED_SHARED STV_DEFAULT"
__nv_reservedSMEM_offset_0_alias:
	.zero		0
.nv.shared.reserved.0:
	.zero		64
	.weak		__nv_reservedSMEM_tcgen05_partition
	.type		__nv_reservedSMEM_tcgen05_partition,@object
	.size		__nv_reservedSMEM_tcgen05_partition,(.L_0 - __nv_reservedSMEM_tcgen05_partition)
__nv_reservedSMEM_tcgen05_partition:
	.zero		32
.L_0:


//--------------------- .nv.global                --------------------------
	.section	.nv.global,"aw",@nobits
.nv.global:
	.type		_ZN39_INTERNAL_cd6aabc8_4_k_cu_ec244c2c_60304cute1_E,@object
	.size		_ZN39_INTERNAL_cd6aabc8_4_k_cu_ec244c2c_60304cute1_E,(_ZN39_INTERNAL_cd6aabc8_4_k_cu_ec244c2c_60304cuda3std3__45__cpo6cbeginE - _ZN39_INTERNAL_cd6aabc8_4_k_cu_ec244c2c_60304cute1_E)
_ZN39_INTERNAL_cd6aabc8_4_k_cu_ec244c2c_60304cute1_E:
	.zero		1
	.type		_ZN39_INTERNAL_cd6aabc8_4_k_cu_ec244c2c_60304cuda3std3__45__cpo6cbeginE,@object
	.size		_ZN39_INTERNAL_cd6aabc8_4_k_cu_ec244c2c_60304cuda3std3__45__cpo6cbeginE,(_ZN39_INTERNAL_cd6aabc8_4_k_cu_ec244c2c_60304cuda3std3__48in_placeE - _ZN39_INTERNAL_cd6aabc8_4_k_cu_ec244c2c_60304cuda3std3__45__cpo6cbeginE)
_ZN39_INTERNAL_cd6aabc8_4_k_cu_ec244c2c_60304cuda3std3__45__cpo6cbeginE:
	.zero		1
	.type		_ZN39_INTERNAL_cd6aabc8_4_k_cu_ec244c2c_60304cuda3std3__48in_placeE,@object
	.size		_ZN39_INTERNAL_cd6aabc8_4_k_cu_ec244c2c_60304cuda3std3__48in_placeE,(_ZN39_INTERNAL_cd6aabc8_4_k_cu_ec244c2c_60304cuda3std6ranges3__45__cpo9iter_moveE - _ZN39_INTERNAL_cd6aabc8_4_k_cu_ec244c2c_60304cuda3std3__48in_placeE)
_ZN39_INTERNAL_cd6aabc8_4_k_cu_ec244c2c_60304cuda3std3__48in_placeE:
	.zero		1
	.type		_ZN39_INTERNAL_cd6aabc8_4_k_cu_ec244c2c_60304cuda3std6ranges3__45__cpo9iter_moveE,@object
	.size		_ZN39_INTERNAL_cd6aabc8_4_k_cu_ec244c2c_60304cuda3std6ranges3__45__cpo9iter_moveE,(_ZN39_INTERNAL_cd6aabc8_4_k_cu_ec244c2c_60304cuda3std3__45__cpo5beginE - _ZN39_INTERNAL_cd6aabc8_4_k_cu_ec244c2c_60304cuda3std6ranges3__45__cpo9iter_moveE)
_ZN39_INTERNAL_cd6aabc8_4_k_cu_ec244c2c_60304cuda3std6ranges3__45__cpo9iter_moveE:
	.zero		1
	.type		_ZN39_INTERNAL_cd6aabc8_4_k_cu_ec244c2c_60304cuda3std3__45__cpo5beginE,@object
	.size		_ZN39_INTERNAL_cd6aabc8_4_k_cu_ec244c2c_60304cuda3std3__45__cpo5beginE,(_ZN39_INTERNAL_cd6aabc8_4_k_cu_ec244c2c_60304cuda3std3__441_GLOBAL__N__cd6aabc8_4_k_cu_ec244c2c_60306ignoreE - _ZN39_INTERNAL_cd6aabc8_4_k_cu_ec244c2c_60304cuda3std3__45__cpo5beginE)
_ZN39_INTERNAL_cd6aabc8_4_k_cu_ec244c2c_60304cuda3std3__45__cpo5beginE:
	.zero		1
	.type		_ZN39_INTERNAL_cd6aabc8_4_k_cu_ec244c2c_60304cuda3std3__441_GLOBAL__N__cd6aabc8_4_k_cu_ec244c2c_60306ignoreE,@object
	.size		_ZN39_INTERNAL_cd6aabc8_4_k_cu_ec244c2c_60304cuda3std3__441_GLOBAL__N__cd6aabc8_4_k_cu_ec244c2c_60306ignoreE,(_ZN39_INTERNAL_cd6aabc8_4_k_cu_ec244c2c_60304cute7productE - _ZN39_INTERNAL_cd6aabc8_4_k_cu_ec244c2c_60304cuda3std3__441_GLOBAL__N__cd6aabc8_4_k_cu_ec244c2c_60306ignoreE)
_ZN39_INTERNAL_cd6aabc8_4_k_cu_ec244c2c_60304cuda3std3__441_GLOBAL__N__cd6aabc8_4_k_cu_ec244c2c_60306ignoreE:
	.zero		1
	.type		_ZN39_INTERNAL_cd6aabc8_4_k_cu_ec244c2c_60304cute7productE,@object
	.size		_ZN39_INTERNAL_cd6aabc8_4_k_cu_ec244c2c_60304cute7productE,(_ZN39_INTERNAL_cd6aabc8_4_k_cu_ec244c2c_60304cuda3std3__45__cpo3endE - _ZN39_INTERNAL_cd6aabc8_4_k_cu_ec244c2c_60304cute7productE)
_ZN39_INTERNAL_cd6aabc8_4_k_cu_ec244c2c_60304cute7productE:
	.zero		1
	.type		_ZN39_INTERNAL_cd6aabc8_4_k_cu_ec244c2c_60304cuda3std3__45__cpo3endE,@object
	.size		_ZN39_INTERNAL_cd6aabc8_4_k_cu_ec244c2c_60304cuda3std3__45__cpo3endE,(_ZN39_INTERNAL_cd6aabc8_4_k_cu_ec244c2c_60304cuda3std3__419piecewise_constructE - _ZN39_INTERNAL_cd6aabc8_4_k_cu_ec244c2c_60304cuda3std3__45__cpo3endE)
_ZN39_INTERNAL_cd6aabc8_4_k_cu_ec244c2c_60304cuda3std3__45__cpo3endE:
	.zero		1
	.type		_ZN39_INTERNAL_cd6aabc8_4_k_cu_ec244c2c_60304cuda3std3__419piecewise_constructE,@object
	.size		_ZN39_INTERNAL_cd6aabc8_4_k_cu_ec244c2c_60304cuda3std3__419piecewise_constructE,(_ZN39_INTERNAL_cd6aabc8_4_k_cu_ec244c2c_60304cuda3std3__45__cpo4cendE - _ZN39_INTERNAL_cd6aabc8_4_k_cu_ec244c2c_60304cuda3std3__419piecewise_constructE)
_ZN39_INTERNAL_cd6aabc8_4_k_cu_ec244c2c_60304cuda3std3__419piecewise_constructE:
	.zero		1
	.type		_ZN39_INTERNAL_cd6aabc8_4_k_cu_ec244c2c_60304cuda3std3__45__cpo4cendE,@object
	.size		_ZN39_INTERNAL_cd6aabc8_4_k_cu_ec244c2c_60304cuda3std3__45__cpo4cendE,(_ZN39_INTERNAL_cd6aabc8_4_k_cu_ec244c2c_60304cuda3std6ranges3__45__cpo4swapE - _ZN39_INTERNAL_cd6aabc8_4_k_cu_ec244c2c_60304cuda3std3__45__cpo4cendE)
_ZN39_INTERNAL_cd6aabc8_4_k_cu_ec244c2c_60304cuda3std3__45__cpo4cendE:
	.zero		1
	.type		_ZN39_INTERNAL_cd6aabc8_4_k_cu_ec244c2c_60304cuda3std6ranges3__45__cpo4swapE,@object
	.size		_ZN39_INTERNAL_cd6aabc8_4_k_cu_ec244c2c_60304cuda3std6ranges3__45__cpo4swapE,(.L_10 - _ZN39_INTERNAL_cd6aabc8_4_k_cu_ec244c2c_60304cuda3std6ranges3__45__cpo4swapE)
_ZN39_INTERNAL_cd6aabc8_4_k_cu_ec244c2c_60304cuda3std6ranges3__45__cpo4swapE:
	.zero		1
.L_10:


//--------------------- .nv.constant0._ZN7cutlass13device_kernelINS_4gemm6kernel13GemmUniversalIN4cute5tupleIJiiiiEEENS1_10collective13CollectiveMmaINS1_35MainloopSm100TmaUmmaWarpSpecializedILi2ELi2ELi2ENS5_IJNS4_1CILi1EEESB_SB_EEEEENS5_IJNSA_ILi128EEENSA_ILi192EEESE_EEENS_10bfloat16_tENS5_IJlSB_lEEESH_SI_NS4_8TiledMMAINS4_8MMA_AtomIJNS4_20SM100_MMA_F16BF16_SSISH_SH_fLi128ELi192ELNS4_4UMMA5MajorE0ELSN_0ELNSM_7ScaleInE0ELSO_0EEEEEENS4_6LayoutISC_NS5_IJNSA_ILi0EEESS_SS_EEEEENS5_IJNS4_10UnderscoreESV_SV_EEEEENS4_13SM90_TMA_LOADENS4_14ComposedLayoutINS4_7SwizzleILi3ELi4ELi3EEENS4_18smem_ptr_flag_bitsILi16EEENSR_INS5_IJNSA_ILi8EEENSA_ILi64EEEEEENS5_IJS15_SB_EEEEEEEvNS4_8identityESY_S19_vS1A_EENS_8epilogue10collective18CollectiveEpilogueINS1C_23Sm100TmaWarpSpecializedILi3ELi2ELi64ELb1ELb0EEEJSG_NS5_IJNSR_ISE_SB_EENSR_IS15_SB_EEEEESH_SI_SH_SI_NS1C_6fusion15FusionCallbacksIS1G_NS1K_17LinearCombinationISH_fSH_fLNS_15FloatRoundStyleE2EEESG_S1J_JEEENS4_5SM1004TMEM4LOAD26SM100_TMEM_LOAD_32dp32b64xESY_S19_NS4_39AutoVectorizingCopyWithAssumedAlignmentILi128EEENS4_14SM90_TMA_STOREES19_S1V_S1V_EEEvvEEEEvNT_6ParamsE --------------------------
	.section	.nv.constant0._ZN7cutlass13device_kernelINS_4gemm6kernel13GemmUniversalIN4cute5tupleIJiiiiEEENS1_10collective13CollectiveMmaINS1_35MainloopSm100TmaUmmaWarpSpecializedILi2ELi2ELi2ENS5_IJNS4_1CILi1EEESB_SB_EEEEENS5_IJNSA_ILi128EEENSA_ILi192EEESE_EEENS_10bfloat16_tENS5_IJlSB_lEEESH_SI_NS4_8TiledMMAINS4_8MMA_AtomIJNS4_20SM100_MMA_F16BF16_SSISH_SH_fLi128ELi192ELNS4_4UMMA5MajorE0ELSN_0ELNSM_7ScaleInE0ELSO_0EEEEEENS4_6LayoutISC_NS5_IJNSA_ILi0EEESS_SS_EEEEENS5_IJNS4_10UnderscoreESV_SV_EEEEENS4_13SM90_TMA_LOADENS4_14ComposedLayoutINS4_7SwizzleILi3ELi4ELi3EEENS4_18smem_ptr_flag_bitsILi16EEENSR_INS5_IJNSA_ILi8EEENSA_ILi64EEEEEENS5_IJS15_SB_EEEEEEEvNS4_8identityESY_S19_vS1A_EENS_8epilogue10collective18CollectiveEpilogueINS1C_23Sm100TmaWarpSpecializedILi3ELi2ELi64ELb1ELb0EEEJSG_NS5_IJNSR_ISE_SB_EENSR_IS15_SB_EEEEESH_SI_SH_SI_NS1C_6fusion15FusionCallbacksIS1G_NS1K_17LinearCombinationISH_fSH_fLNS_15FloatRoundStyleE2EEESG_S1J_JEEENS4_5SM1004TMEM4LOAD26SM100_TMEM_LOAD_32dp32b64xESY_S19_NS4_39AutoVectorizingCopyWithAssumedAlignmentILi128EEENS4_14SM90_TMA_STOREES19_S1V_S1V_EEEvvEEEEvNT_6ParamsE,"a",@progbits
	.sectionflags	@""
	.align	4
.nv.constant0._ZN7cutlass13device_kernelINS_4gemm6kernel13GemmUniversalIN4cute5tupleIJiiiiEEENS1_10collective13CollectiveMmaINS1_35MainloopSm100TmaUmmaWarpSpecializedILi2ELi2ELi2ENS5_IJNS4_1CILi1EEESB_SB_EEEEENS5_IJNSA_ILi128EEENSA_ILi192EEESE_EEENS_10bfloat16_tENS5_IJlSB_lEEESH_SI_NS4_8TiledMMAINS4_8MMA_AtomIJNS4_20SM100_MMA_F16BF16_SSISH_SH_fLi128ELi192ELNS4_4UMMA5MajorE0ELSN_0ELNSM_7ScaleInE0ELSO_0EEEEEENS4_6LayoutISC_NS5_IJNSA_ILi0EEESS_SS_EEEEENS5_IJNS4_10UnderscoreESV_SV_EEEEENS4_13SM90_TMA_LOADENS4_14ComposedLayoutINS4_7SwizzleILi3ELi4ELi3EEENS4_18smem_ptr_flag_bitsILi16EEENSR_INS5_IJNSA_ILi8EEENSA_ILi64EEEEEENS5_IJS15_SB_EEEEEEEvNS4_8identityESY_S19_vS1A_EENS_8epilogue10collective18CollectiveEpilogueINS1C_23Sm100TmaWarpSpecializedILi3ELi2ELi64ELb1ELb0EEEJSG_NS5_IJNSR_ISE_SB_EENSR_IS15_SB_EEEEESH_SI_SH_SI_NS1C_6fusion15FusionCallbacksIS1G_NS1K_17LinearCombinationISH_fSH_fLNS_15FloatRoundStyleE2EEESG_S1J_JEEENS4_5SM1004TMEM4LOAD26SM100_TMEM_LOAD_32dp32b64xESY_S19_NS4_39AutoVectorizingCopyWithAssumedAlignmentILi128EEENS4_14SM90_TMA_STOREES19_S1V_S1V_EEEvvEEEEvNT_6ParamsE:
	.zero		2944


//--------------------- SYMBOLS --------------------------

	.type		.nv.reservedSmem.offset0,@object
	.size		.nv.reservedSmem.offset0,0x4
	.type		.nv.reservedSmem.cap,@object
	.size		.nv.reservedSmem.cap,0x4
	.type		__assertfail,@function
